	.target	sm_90a

	.elftype	@"ET_EXEC"


//--------------------- .note.nv.tkinfo           --------------------------
	.section	.note.nv.tkinfo,"",@"SHT_NOTE"
	.sectionflags	@"SHF_NOTE_NV_TKINFO"
	.tkinfo
        /*0018*/ 	.word	0x00000002
        /*0030*/ 	.string	""
        /*0030*/ 	.string	"ptxas"
        /*0030*/ 	.string	"Cuda compilation tools, release 13.0, V13.0.88"
        /*0030*/ 	.string	"Build cuda_13.0.r13.0/compiler.36424714_0"
        /*0030*/ 	.string	"-arch sm_90a -m 64 "



//--------------------- .note.nv.cuinfo           --------------------------
	.section	.note.nv.cuinfo,"",@"SHT_NOTE"
	.sectionflags	@"SHF_NOTE_NV_CUINFO"
        /*0018*/ 	.short	0x0002
        /*001a*/ 	.short	0x005a
        /*001c*/ 	.short	0x0082
	.zero		2


//--------------------- .nv.info                  --------------------------
	.section	.nv.info,"",@"SHT_CUDA_INFO"
	.align	4


	//----- nvinfo : EIATTR_REGCOUNT
	.align		4
        /*0000*/ 	.byte	0x04, 0x2f
        /*0002*/ 	.short	(.L_15 - .L_14)
	.align		4
.L_14:
        /*0004*/ 	.word	index@(_ZN7cutlass13device_kernelINS_4gemm6kernel13GemmUniversalIN4cute5tupleIJiiiiEEENS1_10collective13CollectiveMmaINS1_34MainloopSm90TmaGmmaWarpSpecializedILi22ENS5_IJNS4_1CILi1EEESB_SB_EEENS1_35KernelTmaWarpSpecializedCooperativeEEENS5_IJNSA_ILi192EEENSA_ILi128EEENSA_ILi16EEEEEENS_10bfloat16_tENS5_IJlSB_lEEESJ_SK_NS4_8TiledMMAINS4_8MMA_AtomIJNS4_4SM904GMMA28MMA_64x128x16_F32BF16BF16_SSILNSO_5MajorE0ELSQ_0ELNSO_7ScaleInE1ELSR_1EEEEEENS4_6LayoutINS5_IJNSA_ILi2EEESB_SB_EEENS5_IJSB_NSA_ILi0EEESX_EEEEENS5_IJNS4_10UnderscoreES10_S10_EEEEENS4_13SM90_TMA_LOADENS4_14ComposedLayoutINS4_7SwizzleILi1ELi4ELi3EEENS4_18smem_ptr_flag_bitsILi16EEENSU_INS5_IJNSA_ILi8EEESH_EEENS5_IJSH_SB_EEEEEEEvNS4_8identityES13_S1D_vS1E_EENS_8epilogue10collective6detail29Sm90TmaWarpSpecializedAdapterINS1H_15DefaultEpilogueISJ_SK_SK_NS1G_6thread17LinearCombinationISJ_Li1EffLNS1L_9ScaleType4KindE0ELNS_15FloatRoundStyleE2ESJ_EENS1_15EpilogueDefaultEEEEEvvEEEEvNT_6ParamsE)
        /*0008*/ 	.word	0x000000a8


	//----- nvinfo : EIATTR_FRAME_SIZE
	.align		4
.L_15:
        /*000c*/ 	.byte	0x04, 0x11
        /*000e*/ 	.short	(.L_17 - .L_16)
	.align		4
.L_16:
        /*0010*/ 	.word	index@(_ZN7cutlass13device_kernelINS_4gemm6kernel13GemmUniversalIN4cute5tupleIJiiiiEEENS1_10collective13CollectiveMmaINS1_34MainloopSm90TmaGmmaWarpSpecializedILi22ENS5_IJNS4_1CILi1EEESB_SB_EEENS1_35KernelTmaWarpSpecializedCooperativeEEENS5_IJNSA_ILi192EEENSA_ILi128EEENSA_ILi16EEEEEENS_10bfloat16_tENS5_IJlSB_lEEESJ_SK_NS4_8TiledMMAINS4_8MMA_AtomIJNS4_4SM904GMMA28MMA_64x128x16_F32BF16BF16_SSILNSO_5MajorE0ELSQ_0ELNSO_7ScaleInE1ELSR_1EEEEEENS4_6LayoutINS5_IJNSA_ILi2EEESB_SB_EEENS5_IJSB_NSA_ILi0EEESX_EEEEENS5_IJNS4_10UnderscoreES10_S10_EEEEENS4_13SM90_TMA_LOADENS4_14ComposedLayoutINS4_7SwizzleILi1ELi4ELi3EEENS4_18smem_ptr_flag_bitsILi16EEENSU_INS5_IJNSA_ILi8EEESH_EEENS5_IJSH_SB_EEEEEEEvNS4_8identityES13_S1D_vS1E_EENS_8epilogue10collective6detail29Sm90TmaWarpSpecializedAdapterINS1H_15DefaultEpilogueISJ_SK_SK_NS1G_6thread17LinearCombinationISJ_Li1EffLNS1L_9ScaleType4KindE0ELNS_15FloatRoundStyleE2ESJ_EENS1_15EpilogueDefaultEEEEEvvEEEEvNT_6ParamsE)
        /*0014*/ 	.word	0x00000000


	//----- nvinfo : EIATTR_MIN_STACK_SIZE
	.align		4
.L_17:
        /*0018*/ 	.byte	0x04, 0x12
        /*001a*/ 	.short	(.L_19 - .L_18)
	.align		4
.L_18:
        /*001c*/ 	.word	index@(_ZN7cutlass13device_kernelINS_4gemm6kernel13GemmUniversalIN4cute5tupleIJiiiiEEENS1_10collective13CollectiveMmaINS1_34MainloopSm90TmaGmmaWarpSpecializedILi22ENS5_IJNS4_1CILi1EEESB_SB_EEENS1_35KernelTmaWarpSpecializedCooperativeEEENS5_IJNSA_ILi192EEENSA_ILi128EEENSA_ILi16EEEEEENS_10bfloat16_tENS5_IJlSB_lEEESJ_SK_NS4_8TiledMMAINS4_8MMA_AtomIJNS4_4SM904GMMA28MMA_64x128x16_F32BF16BF16_SSILNSO_5MajorE0ELSQ_0ELNSO_7ScaleInE1ELSR_1EEEEEENS4_6LayoutINS5_IJNSA_ILi2EEESB_SB_EEENS5_IJSB_NSA_ILi0EEESX_EEEEENS5_IJNS4_10UnderscoreES10_S10_EEEEENS4_13SM90_TMA_LOADENS4_14ComposedLayoutINS4_7SwizzleILi1ELi4ELi3EEENS4_18smem_ptr_flag_bitsILi16EEENSU_INS5_IJNSA_ILi8EEESH_EEENS5_IJSH_SB_EEEEEEEvNS4_8identityES13_S1D_vS1E_EENS_8epilogue10collective6detail29Sm90TmaWarpSpecializedAdapterINS1H_15DefaultEpilogueISJ_SK_SK_NS1G_6thread17LinearCombinationISJ_Li1EffLNS1L_9ScaleType4KindE0ELNS_15FloatRoundStyleE2ESJ_EENS1_15EpilogueDefaultEEEEEvvEEEEvNT_6ParamsE)
        /*0020*/ 	.word	0x00000000
.L_19:


//--------------------- .nv.compat                --------------------------
	.section	.nv.compat,"",@"SHT_CUDA_COMPAT_INFO"
	.align	4
        /*0000*/ 	.byte	0x02, 0x09, 0x01, 0x00, 0x02, 0x02, 0x04, 0x00, 0x02, 0x05, 0x05, 0x00, 0x03, 0x07, 0x01, 0x01
        /*0010*/ 	.byte	0x02, 0x03, 0x01, 0x00, 0x02, 0x06, 0x01, 0x00, 0x04, 0x0b, 0x08, 0x00, 0x00, 0x00, 0x00, 0x00
        /*0020*/ 	.byte	0x00, 0x00, 0x00, 0x00


//--------------------- .nv.info._ZN7cutlass13device_kernelINS_4gemm6kernel13GemmUniversalIN4cute5tupleIJiiiiEEENS1_10collective13CollectiveMmaINS1_34MainloopSm90TmaGmmaWarpSpecializedILi22ENS5_IJNS4_1CILi1EEESB_SB_EEENS1_35KernelTmaWarpSpecializedCooperativeEEENS5_IJNSA_ILi192EEENSA_ILi128EEENSA_ILi16EEEEEENS_10bfloat16_tENS5_IJlSB_lEEESJ_SK_NS4_8TiledMMAINS4_8MMA_AtomIJNS4_4SM904GMMA28MMA_64x128x16_F32BF16BF16_SSILNSO_5MajorE0ELSQ_0ELNSO_7ScaleInE1ELSR_1EEEEEENS4_6LayoutINS5_IJNSA_ILi2EEESB_SB_EEENS5_IJSB_NSA_ILi0EEESX_EEEEENS5_IJNS4_10UnderscoreES10_S10_EEEEENS4_13SM90_TMA_LOADENS4_14ComposedLayoutINS4_7SwizzleILi1ELi4ELi3EEENS4_18smem_ptr_flag_bitsILi16EEENSU_INS5_IJNSA_ILi8EEESH_EEENS5_IJSH_SB_EEEEEEEvNS4_8identityES13_S1D_vS1E_EENS_8epilogue10collective6detail29Sm90TmaWarpSpecializedAdapterINS1H_15DefaultEpilogueISJ_SK_SK_NS1G_6thread17LinearCombinationISJ_Li1EffLNS1L_9ScaleType4KindE0ELNS_15FloatRoundStyleE2ESJ_EENS1_15EpilogueDefaultEEEEEvvEEEEvNT_6ParamsE --------------------------
	.section	.nv.info._ZN7cutlass13device_kernelINS_4gemm6kernel13GemmUniversalIN4cute5tupleIJiiiiEEENS1_10collective13CollectiveMmaINS1_34MainloopSm90TmaGmmaWarpSpecializedILi22ENS5_IJNS4_1CILi1EEESB_SB_EEENS1_35KernelTmaWarpSpecializedCooperativeEEENS5_IJNSA_ILi192EEENSA_ILi128EEENSA_ILi16EEEEEENS_10bfloat16_tENS5_IJlSB_lEEESJ_SK_NS4_8TiledMMAINS4_8MMA_AtomIJNS4_4SM904GMMA28MMA_64x128x16_F32BF16BF16_SSILNSO_5MajorE0ELSQ_0ELNSO_7ScaleInE1ELSR_1EEEEEENS4_6LayoutINS5_IJNSA_ILi2EEESB_SB_EEENS5_IJSB_NSA_ILi0EEESX_EEEEENS5_IJNS4_10UnderscoreES10_S10_EEEEENS4_13SM90_TMA_LOADENS4_14ComposedLayoutINS4_7SwizzleILi1ELi4ELi3EEENS4_18smem_ptr_flag_bitsILi16EEENSU_INS5_IJNSA_ILi8EEESH_EEENS5_IJSH_SB_EEEEEEEvNS4_8identityES13_S1D_vS1E_EENS_8epilogue10collective6detail29Sm90TmaWarpSpecializedAdapterINS1H_15DefaultEpilogueISJ_SK_SK_NS1G_6thread17LinearCombinationISJ_Li1EffLNS1L_9ScaleType4KindE0ELNS_15FloatRoundStyleE2ESJ_EENS1_15EpilogueDefaultEEEEEvvEEEEvNT_6ParamsE,"",@"SHT_CUDA_INFO"
	.sectionflags	@""
	.align	4


	//----- nvinfo : EIATTR_CUDA_API_VERSION
	.align		4
        /*0000*/ 	.byte	0x04, 0x37
        /*0002*/ 	.short	(.L_21 - .L_20)
.L_20:
        /*0004*/ 	.word	0x00000082


	//----- nvinfo : EIATTR_KPARAM_INFO
	.align		4
.L_21:
        /*0008*/ 	.byte	0x04, 0x17
        /*000a*/ 	.short	(.L_23 - .L_22)
.L_22:
        /*000c*/ 	.word	0x00000000
        /*0010*/ 	.short	0x0000
        /*0012*/ 	.short	0x0070
        /*0014*/ 	.byte	0x00, 0xf0, 0x01, 0x10


	//----- nvinfo : EIATTR_SPARSE_MMA_MASK
	.align		4
.L_23:
        /*0018*/ 	.byte	0x03, 0x50
        /*001a*/ 	.short	0x0000


	//----- nvinfo : EIATTR_MAXREG_COUNT
	.align		4
        /*001c*/ 	.byte	0x03, 0x1b
        /*001e*/ 	.short	0x00a8


	//----- nvinfo : EIATTR_NUM_BARRIERS
	.align		4
        /*0020*/ 	.byte	0x02, 0x4c
        /*0022*/ 	.byte	0x01
	.zero		1


	//----- nvinfo : EIATTR_EXTERNS
	.align		4
        /*0024*/ 	.byte	0x04, 0x0f
        /*0026*/ 	.short	(.L_25 - .L_24)


	//   ....[0]....
	.align		4
.L_24:
        /*0028*/ 	.word	index@(__assertfail)


	//----- nvinfo : EIATTR_MERCURY_ISA_VERSION
	.align		4
.L_25:
        /*002c*/ 	.byte	0x03, 0x5f
        /*002e*/ 	.short	0x0101


	//----- nvinfo : EIATTR_INT_WARP_WIDE_INSTR_OFFSETS
	.align		4
        /*0030*/ 	.byte	0x04, 0x31
        /*0032*/ 	.short	(.L_27 - .L_26)


	//   ....[0]....
.L_26:
        /*0034*/ 	.word	0x00000620


	//   ....[1]....
        /*0038*/ 	.word	0x00000650


	//   ....[2]....
        /*003c*/ 	.word	0x00000730


	//----- nvinfo : EIATTR_COOP_GROUP_MASK_REGIDS
	.align		4
.L_27:
        /*0040*/ 	.byte	0x04, 0x29
        /*0042*/ 	.short	(.L_29 - .L_28)


	//   ....[0]....
.L_28:
        /*0044*/ 	.word	0xffffffff


	//   ....[1]....
        /*0048*/ 	.word	0xffffffff


	//   ....[2]....
        /*004c*/ 	.word	0xffffffff


	//   ....[3]....
        /*0050*/ 	.word	0xffffffff


	//   ....[4]....
        /*0054*/ 	.word	0xffffffff


	//----- nvinfo : EIATTR_COOP_GROUP_INSTR_OFFSETS
	.align		4
.L_29:
        /*0058*/ 	.byte	0x04, 0x28
        /*005a*/ 	.short	(.L_31 - .L_30)


	//   ....[0]....
.L_30:
        /*005c*/ 	.word	0x00000060


	//   ....[1]....
        /*0060*/ 	.word	0x00000070


	//   ....[2]....
        /*0064*/ 	.word	0x00000130


	//   ....[3]....
        /*0068*/ 	.word	0x00000530


	//   ....[4]....
        /*006c*/ 	.word	0x000011e0


	//----- nvinfo : EIATTR_REG_RECONFIG
	.align		4
.L_31:
        /*0070*/ 	.byte	0x01, 0x54
	.zero		2


	//----- nvinfo : EIATTR_SYSCALL_OFFSETS
	.align		4
        /*0074*/ 	.byte	0x04, 0x46
        /*0076*/ 	.short	(.L_33 - .L_32)


	//   ....[0]....
.L_32:
        /*0078*/ 	.word	0x000013a0


	//----- nvinfo : EIATTR_MBARRIER_INSTR_OFFSETS
	.align		4
.L_33:
        /*007c*/ 	.byte	0x04, 0x39
        /*007e*/ 	.short	(.L_35 - .L_34)


	//   ....[0]....
.L_34:
        /*0080*/ 	.word	0x00000250
        /*0084*/ 	.word	0x000000ff
        /*0088*/ 	.word	0x00000000
        /*008c*/ 	.short	0x0100
        /*008e*/ 	.byte	0x08
	.zero		1


	//   ....[1]....
        /*0090*/ 	.word	0x00000260
        /*0094*/ 	.word	0x000000ff
        /*0098*/ 	.word	0x000000b0
        /*009c*/ 	.short	0x0100
        /*009e*/ 	.byte	0x08
	.zero		1


	//   ....[2]....
        /*00a0*/ 	.word	0x00000270
        /*00a4*/ 	.word	0x000000ff
        /*00a8*/ 	.word	0x00000008
        /*00ac*/ 	.short	0x0100
        /*00ae*/ 	.byte	0x08
	.zero		1


	//   ....[3]....
        /*00b0*/ 	.word	0x00000280
        /*00b4*/ 	.word	0x000000ff
        /*00b8*/ 	.word	0x000000b8
        /*00bc*/ 	.short	0x0100
        /*00be*/ 	.byte	0x08
	.zero		1


	//   ....[4]....
        /*00c0*/ 	.word	0x00000290
        /*00c4*/ 	.word	0x000000ff
        /*00c8*/ 	.word	0x00000010
        /*00cc*/ 	.short	0x0100
        /*00ce*/ 	.byte	0x08
	.zero		1


	//   ....[5]....
        /*00d0*/ 	.word	0x000002a0
        /*00d4*/ 	.word	0x000000ff
        /*00d8*/ 	.word	0x000000c0
        /*00dc*/ 	.short	0x0100
        /*00de*/ 	.byte	0x08
	.zero		1


	//   ....[6]....
        /*00e0*/ 	.word	0x000002b0
        /*00e4*/ 	.word	0x000000ff
        /*00e8*/ 	.word	0x00000018
        /*00ec*/ 	.short	0x0100
        /*00ee*/ 	.byte	0x08
	.zero		1


	//   ....[7]....
        /*00f0*/ 	.word	0x000002c0
        /*00f4*/ 	.word	0x000000ff
        /*00f8*/ 	.word	0x000000c8
        /*00fc*/ 	.short	0x0100
        /*00fe*/ 	.byte	0x08
	.zero		1


	//   ....[8]....
        /*0100*/ 	.word	0x000002d0
        /*0104*/ 	.word	0x000000ff
        /*0108*/ 	.word	0x00000020
        /*010c*/ 	.short	0x0100
        /*010e*/ 	.byte	0x08
	.zero		1


	//   ....[9]....
        /*0110*/ 	.word	0x000002e0
        /*0114*/ 	.word	0x000000ff
        /*0118*/ 	.word	0x000000d0
        /*011c*/ 	.short	0x0100
        /*011e*/ 	.byte	0x08
	.zero		1


	//   ....[10]....
        /*0120*/ 	.word	0x000002f0
        /*0124*/ 	.word	0x000000ff
        /*0128*/ 	.word	0x00000028
        /*012c*/ 	.short	0x0100
        /*012e*/ 	.byte	0x08
	.zero		1


	//   ....[11]....
        /*0130*/ 	.word	0x00000300
        /*0134*/ 	.word	0x000000ff
        /*0138*/ 	.word	0x000000d8
        /*013c*/ 	.short	0x0100
        /*013e*/ 	.byte	0x08
	.zero		1


	//   ....[12]....
        /*0140*/ 	.word	0x00000310
        /*0144*/ 	.word	0x000000ff
        /*0148*/ 	.word	0x00000030
        /*014c*/ 	.short	0x0100
        /*014e*/ 	.byte	0x08
	.zero		1


	//   ....[13]....
        /*0150*/ 	.word	0x00000320
        /*0154*/ 	.word	0x000000ff
        /*0158*/ 	.word	0x000000e0
        /*015c*/ 	.short	0x0100
        /*015e*/ 	.byte	0x08
	.zero		1


	//   ....[14]....
        /*0160*/ 	.word	0x00000330
        /*0164*/ 	.word	0x000000ff
        /*0168*/ 	.word	0x00000038
        /*016c*/ 	.short	0x0100
        /*016e*/ 	.byte	0x08
	.zero		1


	//   ....[15]....
        /*0170*/ 	.word	0x00000340
        /*0174*/ 	.word	0x000000ff
        /*0178*/ 	.word	0x000000e8
        /*017c*/ 	.short	0x0100
        /*017e*/ 	.byte	0x08
	.zero		1


	//   ....[16]....
        /*0180*/ 	.word	0x00000350
        /*0184*/ 	.word	0x000000ff
        /*0188*/ 	.word	0x00000040
        /*018c*/ 	.short	0x0100
        /*018e*/ 	.byte	0x08
	.zero		1


	//   ....[17]....
        /*0190*/ 	.word	0x00000360
        /*0194*/ 	.word	0x000000ff
        /*0198*/ 	.word	0x000000f0
        /*019c*/ 	.short	0x0100
        /*019e*/ 	.byte	0x08
	.zero		1


	//   ....[18]....
        /*01a0*/ 	.word	0x00000370
        /*01a4*/ 	.word	0x000000ff
        /*01a8*/ 	.word	0x00000048
        /*01ac*/ 	.short	0x0100
        /*01ae*/ 	.byte	0x08
	.zero		1


	//   ....[19]....
        /*01b0*/ 	.word	0x00000380
        /*01b4*/ 	.word	0x000000ff
        /*01b8*/ 	.word	0x000000f8
        /*01bc*/ 	.short	0x0100
        /*01be*/ 	.byte	0x08
	.zero		1


	//   ....[20]....
        /*01c0*/ 	.word	0x00000390
        /*01c4*/ 	.word	0x000000ff
        /*01c8*/ 	.word	0x00000050
        /*01cc*/ 	.short	0x0100
        /*01ce*/ 	.byte	0x08
	.zero		1


	//   ....[21]....
        /*01d0*/ 	.word	0x000003a0
        /*01d4*/ 	.word	0x000000ff
        /*01d8*/ 	.word	0x00000100
        /*01dc*/ 	.short	0x0100
        /*01de*/ 	.byte	0x08
	.zero		1


	//   ....[22]....
        /*01e0*/ 	.word	0x000003b0
        /*01e4*/ 	.word	0x000000ff
        /*01e8*/ 	.word	0x00000058
        /*01ec*/ 	.short	0x0100
        /*01ee*/ 	.byte	0x08
	.zero		1


	//   ....[23]....
        /*01f0*/ 	.word	0x000003c0
        /*01f4*/ 	.word	0x000000ff
        /*01f8*/ 	.word	0x00000108
        /*01fc*/ 	.short	0x0100
        /*01fe*/ 	.byte	0x08
	.zero		1


	//   ....[24]....
        /*0200*/ 	.word	0x000003d0
        /*0204*/ 	.word	0x000000ff
        /*0208*/ 	.word	0x00000060
        /*020c*/ 	.short	0x0100
        /*020e*/ 	.byte	0x08
	.zero		1


	//   ....[25]....
        /*0210*/ 	.word	0x000003e0
        /*0214*/ 	.word	0x000000ff
        /*0218*/ 	.word	0x00000110
        /*021c*/ 	.short	0x0100
        /*021e*/ 	.byte	0x08
	.zero		1


	//   ....[26]....
        /*0220*/ 	.word	0x000003f0
        /*0224*/ 	.word	0x000000ff
        /*0228*/ 	.word	0x00000068
        /*022c*/ 	.short	0x0100
        /*022e*/ 	.byte	0x08
	.zero		1


	//   ....[27]....
        /*0230*/ 	.word	0x00000400
        /*0234*/ 	.word	0x000000ff
        /*0238*/ 	.word	0x00000118
        /*023c*/ 	.short	0x0100
        /*023e*/ 	.byte	0x08
	.zero		1


	//   ....[28]....
        /*0240*/ 	.word	0x00000410
        /*0244*/ 	.word	0x000000ff
        /*0248*/ 	.word	0x00000070
        /*024c*/ 	.short	0x0100
        /*024e*/ 	.byte	0x08
	.zero		1


	//   ....[29]....
        /*0250*/ 	.word	0x00000420
        /*0254*/ 	.word	0x000000ff
        /*0258*/ 	.word	0x00000120
        /*025c*/ 	.short	0x0100
        /*025e*/ 	.byte	0x08
	.zero		1


	//   ....[30]....
        /*0260*/ 	.word	0x00000430
        /*0264*/ 	.word	0x000000ff
        /*0268*/ 	.word	0x00000078
        /*026c*/ 	.short	0x0100
        /*026e*/ 	.byte	0x08
	.zero		1


	//   ....[31]....
        /*0270*/ 	.word	0x00000440
        /*0274*/ 	.word	0x000000ff
        /*0278*/ 	.word	0x00000128
        /*027c*/ 	.short	0x0100
        /*027e*/ 	.byte	0x08
	.zero		1


	//   ....[32]....
        /*0280*/ 	.word	0x00000450
        /*0284*/ 	.word	0x000000ff
        /*0288*/ 	.word	0x00000080
        /*028c*/ 	.short	0x0100
        /*028e*/ 	.byte	0x08
	.zero		1


	//   ....[33]....
        /*0290*/ 	.word	0x00000460
        /*0294*/ 	.word	0x000000ff
        /*0298*/ 	.word	0x00000130
        /*029c*/ 	.short	0x0100
        /*029e*/ 	.byte	0x08
	.zero		1


	//   ....[34]....
        /*02a0*/ 	.word	0x00000470
        /*02a4*/ 	.word	0x000000ff
        /*02a8*/ 	.word	0x00000088
        /*02ac*/ 	.short	0x0100
        /*02ae*/ 	.byte	0x08
	.zero		1


	//   ....[35]....
        /*02b0*/ 	.word	0x00000480
        /*02b4*/ 	.word	0x000000ff
        /*02b8*/ 	.word	0x00000138
        /*02bc*/ 	.short	0x0100
        /*02be*/ 	.byte	0x08
	.zero		1


	//   ....[36]....
        /*02c0*/ 	.word	0x00000490
        /*02c4*/ 	.word	0x000000ff
        /*02c8*/ 	.word	0x00000090
        /*02cc*/ 	.short	0x0100
        /*02ce*/ 	.byte	0x08
	.zero		1


	//   ....[37]....
        /*02d0*/ 	.word	0x000004a0
        /*02d4*/ 	.word	0x000000ff
        /*02d8*/ 	.word	0x00000140
        /*02dc*/ 	.short	0x0100
        /*02de*/ 	.byte	0x08
	.zero		1


	//   ....[38]....
        /*02e0*/ 	.word	0x000004b0
        /*02e4*/ 	.word	0x000000ff
        /*02e8*/ 	.word	0x00000098
        /*02ec*/ 	.short	0x0100
        /*02ee*/ 	.byte	0x08
	.zero		1


	//   ....[39]....
        /*02f0*/ 	.word	0x000004c0
        /*02f4*/ 	.word	0x000000ff
        /*02f8*/ 	.word	0x00000148
        /*02fc*/ 	.short	0x0100
        /*02fe*/ 	.byte	0x08
	.zero		1


	//   ....[40]....
        /*0300*/ 	.word	0x000004d0
        /*0304*/ 	.word	0x000000ff
        /*0308*/ 	.word	0x000000a0
        /*030c*/ 	.short	0x0100
        /*030e*/ 	.byte	0x08
	.zero		1


	//   ....[41]....
        /*0310*/ 	.word	0x000004e0
        /*0314*/ 	.word	0x000000ff
        /*0318*/ 	.word	0x00000150
        /*031c*/ 	.short	0x0100
        /*031e*/ 	.byte	0x08
	.zero		1


	//   ....[42]....
        /*0320*/ 	.word	0x000004f0
        /*0324*/ 	.word	0x000000ff
        /*0328*/ 	.word	0x000000a8
        /*032c*/ 	.short	0x0100
        /*032e*/ 	.byte	0x08
	.zero		1


	//   ....[43]....
        /*0330*/ 	.word	0x00000500
        /*0334*/ 	.word	0x000000ff
        /*0338*/ 	.word	0x00000158
        /*033c*/ 	.short	0x0100
        /*033e*/ 	.byte	0x08
	.zero		1


	//   ....[44]....
        /*0340*/ 	.word	0x000007a0
        /*0344*/ 	.word	0x000000ff
        /*0348*/ 	.word	0x00000170
        /*034c*/ 	.short	0x0100
        /*034e*/ 	.byte	0x06
	.zero		1


	//   ....[45]....
        /*0350*/ 	.word	0x00000800
        /*0354*/ 	.word	0x000000ff
        /*0358*/ 	.word	0x00000178
        /*035c*/ 	.short	0x0100
        /*035e*/ 	.byte	0x06
	.zero		1


	//   ....[46]....
        /*0360*/ 	.word	0x00001420
        /*0364*/ 	.word	0x00000003
        /*0368*/ 	.word	0x00000000
        /*036c*/ 	.short	0x010a
        /*036e*/ 	.byte	0x3f
	.zero		1


	//   ....[47]....
        /*0370*/ 	.word	0x00001460
        /*0374*/ 	.word	0x00000003
        /*0378*/ 	.word	0x00000000
        /*037c*/ 	.short	0x010a
        /*037e*/ 	.byte	0x3f
	.zero		1


	//   ....[48]....
        /*0380*/ 	.word	0x000016c0
        /*0384*/ 	.word	0x000000ff
        /*0388*/ 	.word	0x00000000
        /*038c*/ 	.short	0x010a
        /*038e*/ 	.byte	0x04
	.zero		1


	//   ....[49]....
        /*0390*/ 	.word	0x00001700
        /*0394*/ 	.word	0x000000ff
        /*0398*/ 	.word	0x00000000
        /*039c*/ 	.short	0x010a
        /*039e*/ 	.byte	0x04
	.zero		1


	//   ....[50]....
        /*03a0*/ 	.word	0x00001840
        /*03a4*/ 	.word	0x000000ff
        /*03a8*/ 	.word	0x00000000
        /*03ac*/ 	.short	0x0101
        /*03ae*/ 	.byte	0x04
	.zero		1


	//   ....[51]....
        /*03b0*/ 	.word	0x000019f0
        /*03b4*/ 	.word	0x00000000
        /*03b8*/ 	.word	0x00000000
        /*03bc*/ 	.short	0x0101
        /*03be*/ 	.byte	0x3f
	.zero		1


	//   ....[52]....
        /*03c0*/ 	.word	0x0000b2a0
        /*03c4*/ 	.word	0x0000000e
        /*03c8*/ 	.word	0x000000b0
        /*03cc*/ 	.short	0x010a
        /*03ce*/ 	.byte	0x3f
	.zero		1


	//   ....[53]....
        /*03d0*/ 	.word	0x0000b620
        /*03d4*/ 	.word	0x00000006
        /*03d8*/ 	.word	0x00000178
        /*03dc*/ 	.short	0x0101
        /*03de*/ 	.byte	0x3f
	.zero		1


	//   ....[54]....
        /*03e0*/ 	.word	0x0000bd50
        /*03e4*/ 	.word	0x00000007
        /*03e8*/ 	.word	0x00000000
        /*03ec*/ 	.short	0x010a
        /*03ee*/ 	.byte	0x3f
	.zero		1


	//   ....[55]....
        /*03f0*/ 	.word	0x0000bdd0
        /*03f4*/ 	.word	0x00000009
        /*03f8*/ 	.word	0x00000000
        /*03fc*/ 	.short	0x010a
        /*03fe*/ 	.byte	0x3f
	.zero		1


	//   ....[56]....
        /*0400*/ 	.word	0x0000be60
        /*0404*/ 	.word	0x00000006
        /*0408*/ 	.word	0x00000000
        /*040c*/ 	.short	0x010a
        /*040e*/ 	.byte	0x3f
	.zero		1


	//   ....[57]....
        /*0410*/ 	.word	0x0000bef0
        /*0414*/ 	.word	0x00000009
        /*0418*/ 	.word	0x00000000
        /*041c*/ 	.short	0x010a
        /*041e*/ 	.byte	0x3f
	.zero		1


	//   ....[58]....
        /*0420*/ 	.word	0x0000bf80
        /*0424*/ 	.word	0x00000006
        /*0428*/ 	.word	0x00000000
        /*042c*/ 	.short	0x010a
        /*042e*/ 	.byte	0x3f
	.zero		1


	//   ....[59]....
        /*0430*/ 	.word	0x0000c010
        /*0434*/ 	.word	0x00000009
        /*0438*/ 	.word	0x00000000
        /*043c*/ 	.short	0x010a
        /*043e*/ 	.byte	0x3f
	.zero		1


	//   ....[60]....
        /*0440*/ 	.word	0x0000c0a0
        /*0444*/ 	.word	0x00000006
        /*0448*/ 	.word	0x00000000
        /*044c*/ 	.short	0x010a
        /*044e*/ 	.byte	0x3f
	.zero		1


	//   ....[61]....
        /*0450*/ 	.word	0x0000c130
        /*0454*/ 	.word	0x00000009
        /*0458*/ 	.word	0x00000000
        /*045c*/ 	.short	0x010a
        /*045e*/ 	.byte	0x3f
	.zero		1


	//   ....[62]....
        /*0460*/ 	.word	0x0000c1c0
        /*0464*/ 	.word	0x00000006
        /*0468*/ 	.word	0x00000000
        /*046c*/ 	.short	0x010a
        /*046e*/ 	.byte	0x3f
	.zero		1


	//   ....[63]....
        /*0470*/ 	.word	0x0000c250
        /*0474*/ 	.word	0x00000009
        /*0478*/ 	.word	0x00000000
        /*047c*/ 	.short	0x010a
        /*047e*/ 	.byte	0x3f
	.zero		1


	//   ....[64]....
        /*0480*/ 	.word	0x0000c2e0
        /*0484*/ 	.word	0x00000006
        /*0488*/ 	.word	0x00000000
        /*048c*/ 	.short	0x010a
        /*048e*/ 	.byte	0x3f
	.zero		1


	//   ....[65]....
        /*0490*/ 	.word	0x0000c370
        /*0494*/ 	.word	0x00000009
        /*0498*/ 	.word	0x00000000
        /*049c*/ 	.short	0x010a
        /*049e*/ 	.byte	0x3f
	.zero		1


	//   ....[66]....
        /*04a0*/ 	.word	0x0000c400
        /*04a4*/ 	.word	0x00000006
        /*04a8*/ 	.word	0x00000000
        /*04ac*/ 	.short	0x010a
        /*04ae*/ 	.byte	0x3f
	.zero		1


	//   ....[67]....
        /*04b0*/ 	.word	0x0000c490
        /*04b4*/ 	.word	0x00000009
        /*04b8*/ 	.word	0x00000000
        /*04bc*/ 	.short	0x010a
        /*04be*/ 	.byte	0x3f
	.zero		1


	//   ....[68]....
        /*04c0*/ 	.word	0x0000c520
        /*04c4*/ 	.word	0x00000006
        /*04c8*/ 	.word	0x00000000
        /*04cc*/ 	.short	0x010a
        /*04ce*/ 	.byte	0x3f
	.zero		1


	//   ....[69]....
        /*04d0*/ 	.word	0x0000c5b0
        /*04d4*/ 	.word	0x00000009
        /*04d8*/ 	.word	0x00000000
        /*04dc*/ 	.short	0x010a
        /*04de*/ 	.byte	0x3f
	.zero		1


	//   ....[70]....
        /*04e0*/ 	.word	0x0000c640
        /*04e4*/ 	.word	0x00000006
        /*04e8*/ 	.word	0x00000000
        /*04ec*/ 	.short	0x010a
        /*04ee*/ 	.byte	0x3f
	.zero		1


	//   ....[71]....
        /*04f0*/ 	.word	0x0000c6d0
        /*04f4*/ 	.word	0x00000009
        /*04f8*/ 	.word	0x00000000
        /*04fc*/ 	.short	0x010a
        /*04fe*/ 	.byte	0x3f
	.zero		1


	//   ....[72]....
        /*0500*/ 	.word	0x0000c760
        /*0504*/ 	.word	0x00000006
        /*0508*/ 	.word	0x00000000
        /*050c*/ 	.short	0x010a
        /*050e*/ 	.byte	0x3f
	.zero		1


	//   ....[73]....
        /*0510*/ 	.word	0x0000c7f0
        /*0514*/ 	.word	0x00000009
        /*0518*/ 	.word	0x00000000
        /*051c*/ 	.short	0x010a
        /*051e*/ 	.byte	0x3f
	.zero		1


	//   ....[74]....
        /*0520*/ 	.word	0x0000c880
        /*0524*/ 	.word	0x00000006
        /*0528*/ 	.word	0x00000000
        /*052c*/ 	.short	0x010a
        /*052e*/ 	.byte	0x3f
	.zero		1


	//   ....[75]....
        /*0530*/ 	.word	0x0000c910
        /*0534*/ 	.word	0x00000003
        /*0538*/ 	.word	0x00000000
        /*053c*/ 	.short	0x010a
        /*053e*/ 	.byte	0x3f
	.zero		1


	//   ....[76]....
        /*0540*/ 	.word	0x0000c970
        /*0544*/ 	.word	0x00000003
        /*0548*/ 	.word	0x00000000
        /*054c*/ 	.short	0x010a
        /*054e*/ 	.byte	0x3f
	.zero		1


	//   ....[77]....
        /*0550*/ 	.word	0x0000c9d0
        /*0554*/ 	.word	0x00000005
        /*0558*/ 	.word	0x00000000
        /*055c*/ 	.short	0x010a
        /*055e*/ 	.byte	0x3f
	.zero		1


	//   ....[78]....
        /*0560*/ 	.word	0x0000caa0
        /*0564*/ 	.word	0x0000000e
        /*0568*/ 	.word	0x000000b0
        /*056c*/ 	.short	0x010a
        /*056e*/ 	.byte	0x3f
	.zero		1


	//   ....[79]....
        /*0570*/ 	.word	0x0000cb70
        /*0574*/ 	.word	0x00000007
        /*0578*/ 	.word	0x00000000
        /*057c*/ 	.short	0x010a
        /*057e*/ 	.byte	0x3f
	.zero		1


	//   ....[80]....
        /*0580*/ 	.word	0x0000cbc0
        /*0584*/ 	.word	0x00000009
        /*0588*/ 	.word	0x00000000
        /*058c*/ 	.short	0x010a
        /*058e*/ 	.byte	0x3f
	.zero		1


	//   ....[81]....
        /*0590*/ 	.word	0x0000cc10
        /*0594*/ 	.word	0x00000006
        /*0598*/ 	.word	0x00000000
        /*059c*/ 	.short	0x010a
        /*059e*/ 	.byte	0x3f
	.zero		1


	//   ....[82]....
        /*05a0*/ 	.word	0x0000cc60
        /*05a4*/ 	.word	0x00000009
        /*05a8*/ 	.word	0x00000000
        /*05ac*/ 	.short	0x010a
        /*05ae*/ 	.byte	0x3f
	.zero		1


	//   ....[83]....
        /*05b0*/ 	.word	0x0000ccb0
        /*05b4*/ 	.word	0x00000006
        /*05b8*/ 	.word	0x00000000
        /*05bc*/ 	.short	0x010a
        /*05be*/ 	.byte	0x3f
	.zero		1


	//   ....[84]....
        /*05c0*/ 	.word	0x0000cd00
        /*05c4*/ 	.word	0x00000009
        /*05c8*/ 	.word	0x00000000
        /*05cc*/ 	.short	0x010a
        /*05ce*/ 	.byte	0x3f
	.zero		1


	//   ....[85]....
        /*05d0*/ 	.word	0x0000cd50
        /*05d4*/ 	.word	0x00000006
        /*05d8*/ 	.word	0x00000000
        /*05dc*/ 	.short	0x010a
        /*05de*/ 	.byte	0x3f
	.zero		1


	//   ....[86]....
        /*05e0*/ 	.word	0x0000cda0
        /*05e4*/ 	.word	0x00000009
        /*05e8*/ 	.word	0x00000000
        /*05ec*/ 	.short	0x010a
        /*05ee*/ 	.byte	0x3f
	.zero		1


	//   ....[87]....
        /*05f0*/ 	.word	0x0000cdf0
        /*05f4*/ 	.word	0x00000006
        /*05f8*/ 	.word	0x00000000
        /*05fc*/ 	.short	0x010a
        /*05fe*/ 	.byte	0x3f
	.zero		1


	//   ....[88]....
        /*0600*/ 	.word	0x0000ce40
        /*0604*/ 	.word	0x00000009
        /*0608*/ 	.word	0x00000000
        /*060c*/ 	.short	0x010a
        /*060e*/ 	.byte	0x3f
	.zero		1


	//   ....[89]....
        /*0610*/ 	.word	0x0000ce90
        /*0614*/ 	.word	0x00000006
        /*0618*/ 	.word	0x00000000
        /*061c*/ 	.short	0x010a
        /*061e*/ 	.byte	0x3f
	.zero		1


	//   ....[90]....
        /*0620*/ 	.word	0x0000cee0
        /*0624*/ 	.word	0x00000009
        /*0628*/ 	.word	0x00000000
        /*062c*/ 	.short	0x010a
        /*062e*/ 	.byte	0x3f
	.zero		1


	//   ....[91]....
        /*0630*/ 	.word	0x0000cf30
        /*0634*/ 	.word	0x00000006
        /*0638*/ 	.word	0x00000000
        /*063c*/ 	.short	0x010a
        /*063e*/ 	.byte	0x3f
	.zero		1


	//   ....[92]....
        /*0640*/ 	.word	0x0000cf80
        /*0644*/ 	.word	0x00000009
        /*0648*/ 	.word	0x00000000
        /*064c*/ 	.short	0x010a
        /*064e*/ 	.byte	0x3f
	.zero		1


	//   ....[93]....
        /*0650*/ 	.word	0x0000cfd0
        /*0654*/ 	.word	0x00000006
        /*0658*/ 	.word	0x00000000
        /*065c*/ 	.short	0x010a
        /*065e*/ 	.byte	0x3f
	.zero		1


	//   ....[94]....
        /*0660*/ 	.word	0x0000d020
        /*0664*/ 	.word	0x00000009
        /*0668*/ 	.word	0x00000000
        /*066c*/ 	.short	0x010a
        /*066e*/ 	.byte	0x3f
	.zero		1


	//   ....[95]....
        /*0670*/ 	.word	0x0000d070
        /*0674*/ 	.word	0x00000006
        /*0678*/ 	.word	0x00000000
        /*067c*/ 	.short	0x010a
        /*067e*/ 	.byte	0x3f
	.zero		1


	//   ....[96]....
        /*0680*/ 	.word	0x0000d0c0
        /*0684*/ 	.word	0x00000009
        /*0688*/ 	.word	0x00000000
        /*068c*/ 	.short	0x010a
        /*068e*/ 	.byte	0x3f
	.zero		1


	//   ....[97]....
        /*0690*/ 	.word	0x0000d110
        /*0694*/ 	.word	0x00000006
        /*0698*/ 	.word	0x00000000
        /*069c*/ 	.short	0x010a
        /*069e*/ 	.byte	0x3f
	.zero		1


	//   ....[98]....
        /*06a0*/ 	.word	0x0000d160
        /*06a4*/ 	.word	0x00000009
        /*06a8*/ 	.word	0x00000000
        /*06ac*/ 	.short	0x010a
        /*06ae*/ 	.byte	0x3f
	.zero		1


	//   ....[99]....
        /*06b0*/ 	.word	0x0000d1b0
        /*06b4*/ 	.word	0x00000006
        /*06b8*/ 	.word	0x00000000
        /*06bc*/ 	.short	0x010a
        /*06be*/ 	.byte	0x3f
	.zero		1


	//----- nvinfo : EIATTR_NUM_MBARRIERS
	.align		4
.L_35:
        /*06c0*/ 	.byte	0x03, 0x38
        /*06c2*/ 	.short	0x002e


	//----- nvinfo : EIATTR_EXIT_INSTR_OFFSETS
	.align		4
        /*06c4*/ 	.byte	0x04, 0x1c
        /*06c6*/ 	.short	(.L_37 - .L_36)


	//   ....[0]....
.L_36:
        /*06c8*/ 	.word	0x00000850


	//   ....[1]....
        /*06cc*/ 	.word	0x00001110


	//   ....[2]....
        /*06d0*/ 	.word	0x0000a910


	//   ....[3]....
        /*06d4*/ 	.word	0x0000af40


	//   ....[4]....
        /*06d8*/ 	.word	0x0000c960


	//----- nvinfo : EIATTR_MAX_THREADS
	.align		4
.L_37:
        /*06dc*/ 	.byte	0x04, 0x05
        /*06de*/ 	.short	(.L_39 - .L_38)
.L_38:
        /*06e0*/ 	.word	0x00000180
        /*06e4*/ 	.word	0x00000001
        /*06e8*/ 	.word	0x00000001


	//----- nvinfo : EIATTR_CRS_STACK_SIZE
	.align		4
.L_39:
        /*06ec*/ 	.byte	0x04, 0x1e
        /*06ee*/ 	.short	(.L_41 - .L_40)
.L_40:
        /*06f0*/ 	.word	0x00000000


	//----- nvinfo : EIATTR_CBANK_PARAM_SIZE
	.align		4
.L_41:
        /*06f4*/ 	.byte	0x03, 0x19
        /*06f6*/ 	.short	0x0470


	//----- nvinfo : EIATTR_PARAM_CBANK
	.align		4
        /*06f8*/ 	.byte	0x04, 0x0a
        /*06fa*/ 	.short	(.L_43 - .L_42)
	.align		4
.L_42:
        /*06fc*/ 	.word	index@(.nv.constant0._ZN7cutlass13device_kernelINS_4gemm6kernel13GemmUniversalIN4cute5tupleIJiiiiEEENS1_10collective13CollectiveMmaINS1_34MainloopSm90TmaGmmaWarpSpecializedILi22ENS5_IJNS4_1CILi1EEESB_SB_EEENS1_35KernelTmaWarpSpecializedCooperativeEEENS5_IJNSA_ILi192EEENSA_ILi128EEENSA_ILi16EEEEEENS_10bfloat16_tENS5_IJlSB_lEEESJ_SK_NS4_8TiledMMAINS4_8MMA_AtomIJNS4_4SM904GMMA28MMA_64x128x16_F32BF16BF16_SSILNSO_5MajorE0ELSQ_0ELNSO_7ScaleInE1ELSR_1EEEEEENS4_6LayoutINS5_IJNSA_ILi2EEESB_SB_EEENS5_IJSB_NSA_ILi0EEESX_EEEEENS5_IJNS4_10UnderscoreES10_S10_EEEEENS4_13SM90_TMA_LOADENS4_14ComposedLayoutINS4_7SwizzleILi1ELi4ELi3EEENS4_18smem_ptr_flag_bitsILi16EEENSU_INS5_IJNSA_ILi8EEESH_EEENS5_IJSH_SB_EEEEEEEvNS4_8identityES13_S1D_vS1E_EENS_8epilogue10collective6detail29Sm90TmaWarpSpecializedAdapterINS1H_15DefaultEpilogueISJ_SK_SK_NS1G_6thread17LinearCombinationISJ_Li1EffLNS1L_9ScaleType4KindE0ELNS_15FloatRoundStyleE2ESJ_EENS1_15EpilogueDefaultEEEEEvvEEEEvNT_6ParamsE)
        /*0700*/ 	.short	0x0210
        /*0702*/ 	.short	0x0470


	//----- nvinfo : EIATTR_SW_WAR
	.align		4
.L_43:
        /*0704*/ 	.byte	0x04, 0x36
        /*0706*/ 	.short	(.L_45 - .L_44)
.L_44:
        /*0708*/ 	.word	0x00000008
.L_45:


//--------------------- .nv.callgraph             --------------------------
	.section	.nv.callgraph,"",@"SHT_CUDA_CALLGRAPH"
	.align	4
	.sectionentsize	8
	.align		4
        /*0000*/ 	.word	0x00000000
	.align		4
        /*0004*/ 	.word	0xffffffff
	.align		4
        /*0008*/ 	.word	index@(_ZN7cutlass13device_kernelINS_4gemm6kernel13GemmUniversalIN4cute5tupleIJiiiiEEENS1_10collective13CollectiveMmaINS1_34MainloopSm90TmaGmmaWarpSpecializedILi22ENS5_IJNS4_1CILi1EEESB_SB_EEENS1_35KernelTmaWarpSpecializedCooperativeEEENS5_IJNSA_ILi192EEENSA_ILi128EEENSA_ILi16EEEEEENS_10bfloat16_tENS5_IJlSB_lEEESJ_SK_NS4_8TiledMMAINS4_8MMA_AtomIJNS4_4SM904GMMA28MMA_64x128x16_F32BF16BF16_SSILNSO_5MajorE0ELSQ_0ELNSO_7ScaleInE1ELSR_1EEEEEENS4_6LayoutINS5_IJNSA_ILi2EEESB_SB_EEENS5_IJSB_NSA_ILi0EEESX_EEEEENS5_IJNS4_10UnderscoreES10_S10_EEEEENS4_13SM90_TMA_LOADENS4_14ComposedLayoutINS4_7SwizzleILi1ELi4ELi3EEENS4_18smem_ptr_flag_bitsILi16EEENSU_INS5_IJNSA_ILi8EEESH_EEENS5_IJSH_SB_EEEEEEEvNS4_8identityES13_S1D_vS1E_EENS_8epilogue10collective6detail29Sm90TmaWarpSpecializedAdapterINS1H_15DefaultEpilogueISJ_SK_SK_NS1G_6thread17LinearCombinationISJ_Li1EffLNS1L_9ScaleType4KindE0ELNS_15FloatRoundStyleE2ESJ_EENS1_15EpilogueDefaultEEEEEvvEEEEvNT_6ParamsE)
	.align		4
        /*000c*/ 	.word	index@(__assertfail)
	.align		4
        /*0010*/ 	.word	0x00000000
	.align		4
        /*0014*/ 	.word	0xfffffffe
	.align		4
        /*0018*/ 	.word	0x00000000
	.align		4
        /*001c*/ 	.word	0xfffffffd
	.align		4
        /*0020*/ 	.word	0x00000000
	.align		4
        /*0024*/ 	.word	0xfffffffc


//--------------------- .nv.constant4             --------------------------
	.section	.nv.constant4,"a",@progbits
	.align	8
	.align		8
.nv.constant4:
        /*0000*/ 	.dword	__assertfail
	.align		8
        /*0008*/ 	.dword	__unnamed_1
	.align		8
        /*0010*/ 	.dword	_ZN39_INTERNAL_e95a0a7f_4_k_cu_8239e865_73574cuda3std3__45__cpo5beginE
	.align		8
        /*0018*/ 	.dword	_ZN39_INTERNAL_e95a0a7f_4_k_cu_8239e865_73574cuda3std3__45__cpo3endE
	.align		8
        /*0020*/ 	.dword	_ZN39_INTERNAL_e95a0a7f_4_k_cu_8239e865_73574cuda3std3__45__cpo6cbeginE
	.align		8
        /*0028*/ 	.dword	_ZN39_INTERNAL_e95a0a7f_4_k_cu_8239e865_73574cuda3std3__45__cpo4cendE
	.align		8
        /*0030*/ 	.dword	_ZN39_INTERNAL_e95a0a7f_4_k_cu_8239e865_73574cuda3std3__441_GLOBAL__N__e95a0a7f_4_k_cu_8239e865_73576ignoreE
	.align		8
        /*0038*/ 	.dword	_ZN39_INTERNAL_e95a0a7f_4_k_cu_8239e865_73574cuda3std3__419piecewise_constructE
	.align		8
        /*0040*/ 	.dword	_ZN39_INTERNAL_e95a0a7f_4_k_cu_8239e865_73574cuda3std3__48in_placeE
	.align		8
        /*0048*/ 	.dword	_ZN39_INTERNAL_e95a0a7f_4_k_cu_8239e865_73574cuda3std6ranges3__45__cpo4swapE
	.align		8
        /*0050*/ 	.dword	_ZN39_INTERNAL_e95a0a7f_4_k_cu_8239e865_73574cuda3std6ranges3__45__cpo9iter_moveE
	.align		8
        /*0058*/ 	.dword	_ZN39_INTERNAL_e95a0a7f_4_k_cu_8239e865_73574cute7productE
	.align		8
        /*0060*/ 	.dword	_ZN39_INTERNAL_e95a0a7f_4_k_cu_8239e865_73574cute1_E
	.align		8
        /*0068*/ 	.dword	$str$22
	.align		8
        /*0070*/ 	.dword	$str$23


//--------------------- .text._ZN7cutlass13device_kernelINS_4gemm6kernel13GemmUniversalIN4cute5tupleIJiiiiEEENS1_10collective13CollectiveMmaINS1_34MainloopSm90TmaGmmaWarpSpecializedILi22ENS5_IJNS4_1CILi1EEESB_SB_EEENS1_35KernelTmaWarpSpecializedCooperativeEEENS5_IJNSA_ILi192EEENSA_ILi128EEENSA_ILi16EEEEEENS_10bfloat16_tENS5_IJlSB_lEEESJ_SK_NS4_8TiledMMAINS4_8MMA_AtomIJNS4_4SM904GMMA28MMA_64x128x16_F32BF16BF16_SSILNSO_5MajorE0ELSQ_0ELNSO_7ScaleInE1ELSR_1EEEEEENS4_6LayoutINS5_IJNSA_ILi2EEESB_SB_EEENS5_IJSB_NSA_ILi0EEESX_EEEEENS5_IJNS4_10UnderscoreES10_S10_EEEEENS4_13SM90_TMA_LOADENS4_14ComposedLayoutINS4_7SwizzleILi1ELi4ELi3EEENS4_18smem_ptr_flag_bitsILi16EEENSU_INS5_IJNSA_ILi8EEESH_EEENS5_IJSH_SB_EEEEEEEvNS4_8identityES13_S1D_vS1E_EENS_8epilogue10collective6detail29Sm90TmaWarpSpecializedAdapterINS1H_15DefaultEpilogueISJ_SK_SK_NS1G_6thread17LinearCombinationISJ_Li1EffLNS1L_9ScaleType4KindE0ELNS_15FloatRoundStyleE2ESJ_EENS1_15EpilogueDefaultEEEEEvvEEEEvNT_6ParamsE --------------------------
	.section	.text._ZN7cutlass13device_kernelINS_4gemm6kernel13GemmUniversalIN4cute5tupleIJiiiiEEENS1_10collective13CollectiveMmaINS1_34MainloopSm90TmaGmmaWarpSpecializedILi22ENS5_IJNS4_1CILi1EEESB_SB_EEENS1_35KernelTmaWarpSpecializedCooperativeEEENS5_IJNSA_ILi192EEENSA_ILi128EEENSA_ILi16EEEEEENS_10bfloat16_tENS5_IJlSB_lEEESJ_SK_NS4_8TiledMMAINS4_8MMA_AtomIJNS4_4SM904GMMA28MMA_64x128x16_F32BF16BF16_SSILNSO_5MajorE0ELSQ_0ELNSO_7ScaleInE1ELSR_1EEEEEENS4_6LayoutINS5_IJNSA_ILi2EEESB_SB_EEENS5_IJSB_NSA_ILi0EEESX_EEEEENS5_IJNS4_10UnderscoreES10_S10_EEEEENS4_13SM90_TMA_LOADENS4_14ComposedLayoutINS4_7SwizzleILi1ELi4ELi3EEENS4_18smem_ptr_flag_bitsILi16EEENSU_INS5_IJNSA_ILi8EEESH_EEENS5_IJSH_SB_EEEEEEEvNS4_8identityES13_S1D_vS1E_EENS_8epilogue10collective6detail29Sm90TmaWarpSpecializedAdapterINS1H_15DefaultEpilogueISJ_SK_SK_NS1G_6thread17LinearCombinationISJ_Li1EffLNS1L_9ScaleType4KindE0ELNS_15FloatRoundStyleE2ESJ_EENS1_15EpilogueDefaultEEEEEvvEEEEvNT_6ParamsE,"ax",@progbits
	.align	128
.text._ZN7cutlass13device_kernelINS_4gemm6kernel13GemmUniversalIN4cute5tupleIJiiiiEEENS1_10collective13CollectiveMmaINS1_34MainloopSm90TmaGmmaWarpSpecializedILi22ENS5_IJNS4_1CILi1EEESB_SB_EEENS1_35KernelTmaWarpSpecializedCooperativeEEENS5_IJNSA_ILi192EEENSA_ILi128EEENSA_ILi16EEEEEENS_10bfloat16_tENS5_IJlSB_lEEESJ_SK_NS4_8TiledMMAINS4_8MMA_AtomIJNS4_4SM904GMMA28MMA_64x128x16_F32BF16BF16_SSILNSO_5MajorE0ELSQ_0ELNSO_7ScaleInE1ELSR_1EEEEEENS4_6LayoutINS5_IJNSA_ILi2EEESB_SB_EEENS5_IJSB_NSA_ILi0EEESX_EEEEENS5_IJNS4_10UnderscoreES10_S10_EEEEENS4_13SM90_TMA_LOADENS4_14ComposedLayoutINS4_7SwizzleILi1ELi4ELi3EEENS4_18smem_ptr_flag_bitsILi16EEENSU_INS5_IJNSA_ILi8EEESH_EEENS5_IJSH_SB_EEEEEEEvNS4_8identityES13_S1D_vS1E_EENS_8epilogue10collective6detail29Sm90TmaWarpSpecializedAdapterINS1H_15DefaultEpilogueISJ_SK_SK_NS1G_6thread17LinearCombinationISJ_Li1EffLNS1L_9ScaleType4KindE0ELNS_15FloatRoundStyleE2ESJ_EENS1_15EpilogueDefaultEEEEEvvEEEEvNT_6ParamsE:
        .type           _ZN7cutlass13device_kernelINS_4gemm6kernel13GemmUniversalIN4cute5tupleIJiiiiEEENS1_10collective13CollectiveMmaINS1_34MainloopSm90TmaGmmaWarpSpecializedILi22ENS5_IJNS4_1CILi1EEESB_SB_EEENS1_35KernelTmaWarpSpecializedCooperativeEEENS5_IJNSA_ILi192EEENSA_ILi128EEENSA_ILi16EEEEEENS_10bfloat16_tENS5_IJlSB_lEEESJ_SK_NS4_8TiledMMAINS4_8MMA_AtomIJNS4_4SM904GMMA28MMA_64x128x16_F32BF16BF16_SSILNSO_5MajorE0ELSQ_0ELNSO_7ScaleInE1ELSR_1EEEEEENS4_6LayoutINS5_IJNSA_ILi2EEESB_SB_EEENS5_IJSB_NSA_ILi0EEESX_EEEEENS5_IJNS4_10UnderscoreES10_S10_EEEEENS4_13SM90_TMA_LOADENS4_14ComposedLayoutINS4_7SwizzleILi1ELi4ELi3EEENS4_18smem_ptr_flag_bitsILi16EEENSU_INS5_IJNSA_ILi8EEESH_EEENS5_IJSH_SB_EEEEEEEvNS4_8identityES13_S1D_vS1E_EENS_8epilogue10collective6detail29Sm90TmaWarpSpecializedAdapterINS1H_15DefaultEpilogueISJ_SK_SK_NS1G_6thread17LinearCombinationISJ_Li1EffLNS1L_9ScaleType4KindE0ELNS_15FloatRoundStyleE2ESJ_EENS1_15EpilogueDefaultEEEEEvvEEEEvNT_6ParamsE,@function
        .size           _ZN7cutlass13device_kernelINS_4gemm6kernel13GemmUniversalIN4cute5tupleIJiiiiEEENS1_10collective13CollectiveMmaINS1_34MainloopSm90TmaGmmaWarpSpecializedILi22ENS5_IJNS4_1CILi1EEESB_SB_EEENS1_35KernelTmaWarpSpecializedCooperativeEEENS5_IJNSA_ILi192EEENSA_ILi128EEENSA_ILi16EEEEEENS_10bfloat16_tENS5_IJlSB_lEEESJ_SK_NS4_8TiledMMAINS4_8MMA_AtomIJNS4_4SM904GMMA28MMA_64x128x16_F32BF16BF16_SSILNSO_5MajorE0ELSQ_0ELNSO_7ScaleInE1ELSR_1EEEEEENS4_6LayoutINS5_IJNSA_ILi2EEESB_SB_EEENS5_IJSB_NSA_ILi0EEESX_EEEEENS5_IJNS4_10UnderscoreES10_S10_EEEEENS4_13SM90_TMA_LOADENS4_14ComposedLayoutINS4_7SwizzleILi1ELi4ELi3EEENS4_18smem_ptr_flag_bitsILi16EEENSU_INS5_IJNSA_ILi8EEESH_EEENS5_IJSH_SB_EEEEEEEvNS4_8identityES13_S1D_vS1E_EENS_8epilogue10collective6detail29Sm90TmaWarpSpecializedAdapterINS1H_15DefaultEpilogueISJ_SK_SK_NS1G_6thread17LinearCombinationISJ_Li1EffLNS1L_9ScaleType4KindE0ELNS_15FloatRoundStyleE2ESJ_EENS1_15EpilogueDefaultEEEEEvvEEEEvNT_6ParamsE,(.L_x_357 - _ZN7cutlass13device_kernelINS_4gemm6kernel13GemmUniversalIN4cute5tupleIJiiiiEEENS1_10collective13CollectiveMmaINS1_34MainloopSm90TmaGmmaWarpSpecializedILi22ENS5_IJNS4_1CILi1EEESB_SB_EEENS1_35KernelTmaWarpSpecializedCooperativeEEENS5_IJNSA_ILi192EEENSA_ILi128EEENSA_ILi16EEEEEENS_10bfloat16_tENS5_IJlSB_lEEESJ_SK_NS4_8TiledMMAINS4_8MMA_AtomIJNS4_4SM904GMMA28MMA_64x128x16_F32BF16BF16_SSILNSO_5MajorE0ELSQ_0ELNSO_7ScaleInE1ELSR_1EEEEEENS4_6LayoutINS5_IJNSA_ILi2EEESB_SB_EEENS5_IJSB_NSA_ILi0EEESX_EEEEENS5_IJNS4_10UnderscoreES10_S10_EEEEENS4_13SM90_TMA_LOADENS4_14ComposedLayoutINS4_7SwizzleILi1ELi4ELi3EEENS4_18smem_ptr_flag_bitsILi16EEENSU_INS5_IJNSA_ILi8EEESH_EEENS5_IJSH_SB_EEEEEEEvNS4_8identityES13_S1D_vS1E_EENS_8epilogue10collective6detail29Sm90TmaWarpSpecializedAdapterINS1H_15DefaultEpilogueISJ_SK_SK_NS1G_6thread17LinearCombinationISJ_Li1EffLNS1L_9ScaleType4KindE0ELNS_15FloatRoundStyleE2ESJ_EENS1_15EpilogueDefaultEEEEEvvEEEEvNT_6ParamsE)
        .other          _ZN7cutlass13device_kernelINS_4gemm6kernel13GemmUniversalIN4cute5tupleIJiiiiEEENS1_10collective13CollectiveMmaINS1_34MainloopSm90TmaGmmaWarpSpecializedILi22ENS5_IJNS4_1CILi1EEESB_SB_EEENS1_35KernelTmaWarpSpecializedCooperativeEEENS5_IJNSA_ILi192EEENSA_ILi128EEENSA_ILi16EEEEEENS_10bfloat16_tENS5_IJlSB_lEEESJ_SK_NS4_8TiledMMAINS4_8MMA_AtomIJNS4_4SM904GMMA28MMA_64x128x16_F32BF16BF16_SSILNSO_5MajorE0ELSQ_0ELNSO_7ScaleInE1ELSR_1EEEEEENS4_6LayoutINS5_IJNSA_ILi2EEESB_SB_EEENS5_IJSB_NSA_ILi0EEESX_EEEEENS5_IJNS4_10UnderscoreES10_S10_EEEEENS4_13SM90_TMA_LOADENS4_14ComposedLayoutINS4_7SwizzleILi1ELi4ELi3EEENS4_18smem_ptr_flag_bitsILi16EEENSU_INS5_IJNSA_ILi8EEESH_EEENS5_IJSH_SB_EEEEEEEvNS4_8identityES13_S1D_vS1E_EENS_8epilogue10collective6detail29Sm90TmaWarpSpecializedAdapterINS1H_15DefaultEpilogueISJ_SK_SK_NS1G_6thread17LinearCombinationISJ_Li1EffLNS1L_9ScaleType4KindE0ELNS_15FloatRoundStyleE2ESJ_EENS1_15EpilogueDefaultEEEEEvvEEEEvNT_6ParamsE,@"STO_CUDA_ENTRY STV_DEFAULT"
_ZN7cutlass13device_kernelINS_4gemm6kernel13GemmUniversalIN4cute5tupleIJiiiiEEENS1_10collective13CollectiveMmaINS1_34MainloopSm90TmaGmmaWarpSpecializedILi22ENS5_IJNS4_1CILi1EEESB_SB_EEENS1_35KernelTmaWarpSpecializedCooperativeEEENS5_IJNSA_ILi192EEENSA_ILi128EEENSA_ILi16EEEEEENS_10bfloat16_tENS5_IJlSB_lEEESJ_SK_NS4_8TiledMMAINS4_8MMA_AtomIJNS4_4SM904GMMA28MMA_64x128x16_F32BF16BF16_SSILNSO_5MajorE0ELSQ_0ELNSO_7ScaleInE1ELSR_1EEEEEENS4_6LayoutINS5_IJNSA_ILi2EEESB_SB_EEENS5_IJSB_NSA_ILi0EEESX_EEEEENS5_IJNS4_10UnderscoreES10_S10_EEEEENS4_13SM90_TMA_LOADENS4_14ComposedLayoutINS4_7SwizzleILi1ELi4ELi3EEENS4_18smem_ptr_flag_bitsILi16EEENSU_INS5_IJNSA_ILi8EEESH_EEENS5_IJSH_SB_EEEEEEEvNS4_8identityES13_S1D_vS1E_EENS_8epilogue10collective6detail29Sm90TmaWarpSpecializedAdapterINS1H_15DefaultEpilogueISJ_SK_SK_NS1G_6thread17LinearCombinationISJ_Li1EffLNS1L_9ScaleType4KindE0ELNS_15FloatRoundStyleE2ESJ_EENS1_15EpilogueDefaultEEEEEvvEEEEvNT_6ParamsE:
[----:B------:R-:W0:Y:S01]  /*0000*/  LDC R1, c[0x0][0x28] ;  /* 0x00000a00ff017b82 */ /* 0x000e220000000800 */
[----:B------:R-:W1:Y:S01]  /*0010*/  S2R R18, SR_TID.X ;  /* 0x0000000000127919 */ /* 0x000e620000002100 */
[----:B------:R-:W-:Y:S01]  /*0020*/  ELECT P0, URZ, PT ;  /* 0x00000000003f782f */ /* 0x000fe20003800000 */
[----:B------:R-:W-:Y:S01]  /*0030*/  BSSY B0, `(.L_x_0) ;  /* 0x000000f000007945 */ /* 0x000fe20003800000 */
[--C-:B-1----:R-:W-:Y:S02]  /*0040*/  SHF.R.U32.HI R0, RZ, 0x5, R18.reuse ;  /* 0x00000005ff007819 */ /* 0x102fe40000011612 */
[----:B------:R-:W-:-:S03]  /*0050*/  SHF.R.U32.HI R22, RZ, 0x7, R18 ;  /* 0x00000007ff167819 */ /* 0x000fc60000011612 */
[----:B------:R-:W1:Y:S04]  /*0060*/  SHFL.IDX PT, R5, R0, RZ, 0x1f ;  /* 0x00001fff00057589 */ /* 0x000e6800000e0000 */
[----:B------:R2:W3:Y:S01]  /*0070*/  SHFL.IDX PT, R8, R22, RZ, 0x1f ;  /* 0x00001fff16087589 */ /* 0x0004e200000e0000 */
[----:B-1----:R-:W-:-:S13]  /*0080*/  ISETP.NE.OR P0, PT, R5, RZ, !P0 ;  /* 0x000000ff0500720c */ /* 0x002fda0004705670 */
[----:B0-23--:R-:W-:Y:S05]  /*0090*/  @P0 BRA `(.L_x_1) ;  /* 0x0000000000200947 */ /* 0x00dfea0003800000 */
[----:B------:R-:W-:Y:S02]  /*00a0*/  ULDC.64 UR4, c[0x0][0x198] ;  /* 0x0000660000047ab9 */ /* 0x000fe40000000a00 */
[----:B------:R-:W-:Y:S02]  /*00b0*/  UIADD3 UR6, UP0, UR4, 0xf0, URZ ;  /* 0x000000f004067890 */ /* 0x000fe4000ff1e03f */
[----:B------:R-:W-:Y:S02]  /*00c0*/  UIADD3 UR4, UP1, UR4, 0x1f0, URZ ;  /* 0x000001f004047890 */ /* 0x000fe4000ff3e03f */
[----:B------:R-:W-:Y:S02]  /*00d0*/  UIADD3.X UR7, URZ, UR5, URZ, UP0, !UPT ;  /* 0x000000053f077290 */ /* 0x000fe400087fe43f */
[----:B------:R-:W-:-:S07]  /*00e0*/  UIADD3.X UR5, URZ, UR5, URZ, UP1, !UPT ;  /* 0x000000053f057290 */ /* 0x000fce0008ffe43f */
[----:B------:R0:W-:Y:S02]  /*00f0*/  UTMACCTL.PF [UR6] ;  /* 0x00000000060079b9 */ /* 0x0001e40008040000 */
[----:B------:R0:W-:Y:S02]  /*0100*/  UTMACCTL.PF [UR4] ;  /* 0x00000000040079b9 */ /* 0x0001e40008040000 */
[----:B0-----:R-:W-:Y:S01]  /*0110*/  NOP ;  /* 0x0000000000007918 */ /* 0x001fe20000000000 */
.L_x_1:
[----:B------:R-:W-:Y:S05]  /*0120*/  BSYNC B0 ;  /* 0x0000000000007941 */ /* 0x000fea0003800000 */
.L_x_0:
[----:B------:R-:W0:Y:S02]  /*0130*/  SHFL.IDX PT, R2, R0, RZ, 0x1f ;  /* 0x00001fff00027589 */ /* 0x000e2400000e0000 */
[----:B0-----:R-:W-:-:S13]  /*0140*/  ISETP.NE.AND P0, PT, R2, RZ, PT ;  /* 0x000000ff0200720c */ /* 0x001fda0003f05270 */
[----:B------:R-:W-:Y:S05]  /*0150*/  @P0 BRA `(.L_x_2) ;  /* 0x0000000000f40947 */ /* 0x000fea0003800000 */
[----:B------:R-:W-:Y:S01]  /*0160*/  ELECT P0, URZ, PT ;  /* 0x00000000003f782f */ /* 0x000fe20003800000 */
[----:B------:R-:W-:-:S12]  /*0170*/  BSSY B0, `(.L_x_2) ;  /* 0x000003b000007945 */ /* 0x000fd80003800000 */
[----:B------:R-:W-:Y:S05]  /*0180*/  @!P0 BRA `(.L_x_3) ;  /* 0x0000000000e48947 */ /* 0x000fea0003800000 */
[----:B------:R-:W0:Y:S01]  /*0190*/  S2UR UR8, SR_CgaCtaId ;  /* 0x00000000000879c3 */ /* 0x000e220000008800 */
[----:B------:R-:W-:Y:S01]  /*01a0*/  UMOV UR4, 0x400 ;  /* 0x0000040000047882 */ /* 0x000fe20000000000 */
[----:B------:R-:W-:Y:S01]  /*01b0*/  UMOV UR5, 0x1 ;  /* 0x0000000100057882 */ /* 0x000fe20000000000 */
[----:B------:R-:W-:Y:S02]  /*01c0*/  UMOV UR6, 0x100 ;  /* 0x0000010000067882 */ /* 0x000fe40000000000 */
[----:B------:R-:W-:-:S04]  /*01d0*/  UIADD3 UR6, -UR6, 0x100000, URZ ;  /* 0x0010000006067890 */ /* 0x000fc8000fffe13f */
[----:B------:R-:W-:Y:S02]  /*01e0*/  USHF.L.U32 UR7, UR6, 0xb, URZ ;  /* 0x0000000b06077899 */ /* 0x000fe4000800063f */
[----:B------:R-:W-:Y:S02]  /*01f0*/  USHF.L.U32 UR6, UR6, 0x1, URZ ;  /* 0x0000000106067899 */ /* 0x000fe4000800063f */
[----:B0-----:R-:W-:Y:S02]  /*0200*/  ULEA UR8, UR8, UR4, 0x18 ;  /* 0x0000000408087291 */ /* 0x001fe4000f8ec03f */
[----:B------:R-:W-:-:S04]  /*0210*/  UIADD3 UR4, -UR5, 0x100000, URZ ;  /* 0x0010000005047890 */ /* 0x000fc8000fffe13f */
[----:B------:R-:W-:Y:S02]  /*0220*/  USHF.L.U32 UR5, UR4, 0xb, URZ ;  /* 0x0000000b04057899 */ /* 0x000fe4000800063f */
[----:B------:R-:W-:Y:S01]  /*0230*/  USHF.L.U32 UR4, UR4, 0x1, URZ ;  /* 0x0000000104047899 */ /* 0x000fe2000800063f */
[----:B------:R-:W0:Y:S11]  /*0240*/  FENCE.VIEW.ASYNC.S ;  /* 0x00000000000073c6 */ /* 0x000e360000000000 */
[----:B0-----:R0:W1:Y:S01]  /*0250*/  SYNCS.EXCH.64 URZ, [UR8], UR4 ;  /* 0x00000004083f75b2 */ /* 0x0010620008000100 */
[----:B------:R0:W2:Y:S01]  /*0260*/  SYNCS.EXCH.64 URZ, [UR8+0xb0], UR6 ;  /* 0x0000b006083f75b2 */ /* 0x0000a20008000100 */
[----:B------:R0:W3:Y:S01]  /*0270*/  SYNCS.EXCH.64 URZ, [UR8+0x8], UR4 ;  /* 0x00000804083f75b2 */ /* 0x0000e20008000100 */
[----:B------:R0:W4:Y:S01]  /*0280*/  SYNCS.EXCH.64 URZ, [UR8+0xb8], UR6 ;  /* 0x0000b806083f75b2 */ /* 0x0001220008000100 */
[----:B------:R0:W0:Y:S01]  /*0290*/  SYNCS.EXCH.64 URZ, [UR8+0x10], UR4 ;  /* 0x00001004083f75b2 */ /* 0x0000220008000100 */
        /* <DEDUP_REMOVED lines=39> */
[----:B-1234-:R-:W-:Y:S01]  /*0510*/  NOP ;  /* 0x0000000000007918 */ /* 0x01efe20000000000 */
.L_x_3:
[----:B0-----:R-:W-:Y:S05]  /*0520*/  BSYNC B0 ;  /* 0x0000000000007941 */ /* 0x001fea0003800000 */
.L_x_2:
[----:B------:R-:W0:Y:S01]  /*0530*/  SHFL.IDX PT, R0, R0, RZ, 0x1f ;  /* 0x00001fff00007589 */ /* 0x000e2200000e0000 */
[----:B------:R-:W-:Y:S01]  /*0540*/  ELECT P0, URZ, PT ;  /* 0x00000000003f782f */ /* 0x000fe20003800000 */
[----:B------:R-:W1:Y:S01]  /*0550*/  LDC R2, c[0x0][0x65c] ;  /* 0x00019700ff027b82 */ /* 0x000e620000000800 */
[----:B------:R-:W-:Y:S01]  /*0560*/  SHF.R.S32.HI R6, RZ, 0x1f, R5 ;  /* 0x0000001fff067819 */ /* 0x000fe20000011405 */
[----:B------:R-:W2:Y:S01]  /*0570*/  S2R R3, SR_CTAID.Y ;  /* 0x0000000000037919 */ /* 0x000ea20000002600 */
[----:B------:R-:W-:Y:S01]  /*0580*/  UMOV UR4, 0x20 ;  /* 0x0000002000047882 */ /* 0x000fe20000000000 */
[----:B------:R-:W-:Y:S01]  /*0590*/  ISETP.NE.AND P2, PT, R8, RZ, PT ;  /* 0x000000ff0800720c */ /* 0x000fe20003f45270 */
[----:B------:R-:W-:Y:S01]  /*05a0*/  NOP ;  /* 0x0000000000007918 */ /* 0x000fe20000000000 */
[----:B------:R-:W3:Y:S01]  /*05b0*/  S2R R4, SR_CTAID.X ;  /* 0x0000000000047919 */ /* 0x000ee20000002500 */
[----:B------:R-:W-:Y:S01]  /*05c0*/  LEA.HI R6, R6, R5, RZ, 0x2 ;  /* 0x0000000506067211 */ /* 0x000fe200078f10ff */
[----:B------:R-:W-:Y:S01]  /*05d0*/  NOP ;  /* 0x0000000000007918 */ /* 0x000fe20000000000 */
[----:B0-----:R-:W-:-:S02]  /*05e0*/  ISETP.NE.OR P0, PT, R0, RZ, !P0 ;  /* 0x000000ff0000720c */ /* 0x001fc40004705670 */
[----:B-1----:R-:W-:-:S04]  /*05f0*/  ISETP.NE.AND P3, PT, R2, 0x1, PT ;  /* 0x000000010200780c */ /* 0x002fc80003f65270 */
[----:B------:R-:W-:Y:S02]  /*0600*/  P2R R0, PR, RZ, 0x8 ;  /* 0x00000008ff007803 */ /* 0x000fe40000000000 */
[----:B------:R-:W-:-:S05]  /*0610*/  LOP3.LUT R0, R6, 0xfffffffc, RZ, 0xc0, !PT ;  /* 0xfffffffc06007812 */ /* 0x000fca00078ec0ff */
[----:B------:R-:W-:Y:S01]  /*0620*/  VOTEU.ALL UP0, P0 ;  /* 0x00000000003f7886 */ /* 0x000fe20000000000 */
[----:B------:R-:W-:Y:S01]  /*0630*/  IMAD.IADD R0, R5, 0x1, -R0 ;  /* 0x0000000105007824 */ /* 0x000fe200078e0a00 */
[----:B------:R-:W3:Y:S01]  /*0640*/  @P3 LDC R17, c[0x0][0x10] ;  /* 0x00000400ff113b82 */ /* 0x000ee20000000800 */
[----:B------:R-:W-:Y:S01]  /*0650*/  VOTEU.ALL UP1, P0 ;  /* 0x00000000003f7886 */ /* 0x000fe20000020000 */
[----:B--2---:R-:W-:Y:S01]  /*0660*/  @P3 IMAD.MOV.U32 R6, RZ, RZ, R3 ;  /* 0x000000ffff063224 */ /* 0x004fe200078e0003 */
[----:B------:R-:W-:Y:S01]  /*0670*/  @!UP0 UMOV UR6, 0x400 ;  /* 0x0000040000068882 */ /* 0x000fe20000000000 */
[----:B------:R-:W-:-:S04]  /*0680*/  @!UP0 UIADD3 UR4, -UR4, 0x100000, URZ ;  /* 0x0010000004048890 */ /* 0x000fc8000fffe13f */
[----:B------:R-:W-:Y:S02]  /*0690*/  @!UP0 USHF.L.U32 UR5, UR4, 0xb, URZ ;  /* 0x0000000b04058899 */ /* 0x000fe4000800063f */
[----:B------:R-:W-:Y:S01]  /*06a0*/  @!UP0 USHF.L.U32 UR4, UR4, 0x1, URZ ;  /* 0x0000000104048899 */ /* 0x000fe2000800063f */
[----:B------:R-:W-:Y:S02]  /*06b0*/  @P3 IMAD.MOV.U32 R7, RZ, RZ, RZ ;  /* 0x000000ffff073224 */ /* 0x000fe400078e00ff */
[----:B------:R-:W-:Y:S01]  /*06c0*/  IMAD.MOV.U32 R5, RZ, RZ, RZ ;  /* 0x000000ffff057224 */ /* 0x000fe200078e00ff */
[----:B------:R-:W0:Y:S01]  /*06d0*/  @!UP0 S2UR UR7, SR_CgaCtaId ;  /* 0x00000000000789c3 */ /* 0x000e220000008800 */
[----:B------:R-:W-:-:S07]  /*06e0*/  @P3 IMAD.MOV.U32 R11, RZ, RZ, RZ ;  /* 0x000000ffff0b3224 */ /* 0x000fce00078e00ff */
[----:B------:R-:W1:Y:S01]  /*06f0*/  @!P3 LDC R9, c[0x0][0xc] ;  /* 0x00000300ff09bb82 */ /* 0x000e620000000800 */
[----:B---3--:R-:W-:-:S04]  /*0700*/  @P3 IMAD.WIDE.U32 R16, R4, R17, R6 ;  /* 0x0000001104103225 */ /* 0x008fc800078e0006 */
[----:B------:R-:W-:Y:S01]  /*0710*/  @P3 IMAD.IADD R17, R17, 0x1, R11 ;  /* 0x0000000111113824 */ /* 0x000fe200078e020b */
[----:B0-----:R-:W-:Y:S01]  /*0720*/  @!UP0 ULEA UR6, UR7, UR6, 0x18 ;  /* 0x0000000607068291 */ /* 0x001fe2000f8ec03f */
[----:B------:R-:W-:Y:S01]  /*0730*/  VOTEU.ALL UP0, P0 ;  /* 0x00000000003f7886 */ /* 0x000fe20000000000 */
[----:B------:R-:W-:-:S04]  /*0740*/  ISETP.NE.AND P0, PT, R0, 0x3, PT ;  /* 0x000000030000780c */ /* 0x000fc80003f05270 */
[----:B------:R-:W-:Y:S01]  /*0750*/  ISETP.EQ.OR P0, PT, R0, RZ, !P0 ;  /* 0x000000ff0000720c */ /* 0x000fe20004702670 */
[----:B-1----:R-:W-:-:S03]  /*0760*/  @!P3 IMAD.WIDE.U32 R6, R9, R3, R4 ;  /* 0x000000030906b225 */ /* 0x002fc600078e0004 */
[C---:B------:R-:W-:Y:S01]  /*0770*/  ISETP.EQ.AND P0, PT, R8.reuse, RZ, P0 ;  /* 0x000000ff0800720c */ /* 0x040fe20000702270 */
[----:B------:R-:W-:Y:S01]  /*0780*/  VIADD R8, R8, 0xffffffff ;  /* 0xffffffff08087836 */ /* 0x000fe20000000000 */
[----:B------:R-:W0:Y:S02]  /*0790*/  FENCE.VIEW.ASYNC.S ;  /* 0x00000000000073c6 */ /* 0x000e240000000000 */
[----:B0-----:R0:W1:Y:S01]  /*07a0*/  @!UP0 SYNCS.EXCH.64 URZ, [UR6+0x170], UR4 ;  /* 0x00017004063f85b2 */ /* 0x0010620008000100 */
[----:B------:R-:W-:Y:S01]  /*07b0*/  @!P3 IMAD.MOV.U32 R16, RZ, RZ, R6 ;  /* 0x000000ffff10b224 */ /* 0x000fe200078e0006 */
[----:B------:R-:W-:Y:S01]  /*07c0*/  SEL R19, RZ, 0x1, !P0 ;  /* 0x00000001ff137807 */ /* 0x000fe20004000000 */
[----:B------:R-:W-:Y:S01]  /*07d0*/  @!P3 IMAD.MOV.U32 R17, RZ, RZ, R7 ;  /* 0x000000ffff11b224 */ /* 0x000fe200078e0007 */
[----:B------:R-:W-:-:S04]  /*07e0*/  ISETP.GE.U32.AND P1, PT, R8, 0x2, PT ;  /* 0x000000020800780c */ /* 0x000fc80003f26070 */
[----:B------:R-:W-:Y:S01]  /*07f0*/  SEL R19, R19, 0x2, P1 ;  /* 0x0000000213137807 */ /* 0x000fe20000800000 */
[----:B------:R0:W1:Y:S01]  /*0800*/  @!UP1 SYNCS.EXCH.64 URZ, [UR6+0x178], UR4 ;  /* 0x00017804063f95b2 */ /* 0x0000620008000100 */
[----:B------:R-:W-:Y:S01]  /*0810*/  NOP ;  /* 0x0000000000007918 */ /* 0x000fe20000000000 */
[----:B-1----:R-:W-:Y:S06]  /*0820*/  BAR.SYNC.DEFER_BLOCKING 0x0 ;  /* 0x0000000000007b1d */ /* 0x002fec0000010000 */
[----:B------:R-:W-:Y:S05]  /*0830*/  @!P2 BRA `(.L_x_4) ;  /* 0x000000a00038a947 */ /* 0x000fea0003800000 */
[----:B------:R-:W-:-:S13]  /*0840*/  ISETP.GT.U32.AND P0, PT, R8, 0x1, PT ;  /* 0x000000010800780c */ /* 0x000fda0003f04070 */
[----:B0-----:R-:W-:Y:S05]  /*0850*/  @P0 EXIT ;  /* 0x000000000000094d */ /* 0x001fea0003800000 */
[----:B------:R-:W-:Y:S01]  /*0860*/  ULDC.64 UR4, c[0x0][0x650] ;  /* 0x0001940000047ab9 */ /* 0x000fe20000000a00 */
[----:B------:R-:W-:Y:S01]  /*0870*/  PRMT R0, RZ, 0x7610, R0 ;  /* 0x00007610ff007816 */ /* 0x000fe20000000000 */
[----:B------:R-:W-:Y:S01]  /*0880*/  IMAD.MOV.U32 R152, RZ, RZ, -0x1 ;  /* 0xffffffffff987424 */ /* 0x000fe200078e00ff */
[----:B------:R-:W-:Y:S01]  /*0890*/  ISETP.GE.U32.AND P0, PT, R16, UR4, PT ;  /* 0x0000000410007c0c */ /* 0x000fe2000bf06070 */
[----:B------:R-:W-:Y:S02]  /*08a0*/  IMAD.MOV.U32 R153, RZ, RZ, -0x1 ;  /* 0xffffffffff997424 */ /* 0x000fe400078e00ff */
[----:B------:R-:W-:Y:S01]  /*08b0*/  IMAD.MOV.U32 R23, RZ, RZ, -0x1 ;  /* 0xffffffffff177424 */ /* 0x000fe200078e00ff */
[----:B------:R-:W-:-:S13]  /*08c0*/  ISETP.GE.U32.AND.EX P0, PT, R17, UR5, PT, P0 ;  /* 0x0000000511007c0c */ /* 0x000fda000bf06100 */
[----:B------:R-:W-:Y:S05]  /*08d0*/  @P0 BRA `(.L_x_5) ;  /* 0x0000000400540947 */ /* 0x000fea0003800000 */
[----:B------:R-:W0:Y:S01]  /*08e0*/  LDC.64 R14, c[0x0][0x628] ;  /* 0x00018a00ff0e7b82 */ /* 0x000e220000000a00 */
[----:B------:R-:W-:Y:S02]  /*08f0*/  IMAD.MOV.U32 R6, RZ, RZ, R16 ;  /* 0x000000ffff067224 */ /* 0x000fe400078e0010 */
[----:B------:R-:W-:-:S05]  /*0900*/  IMAD.MOV.U32 R7, RZ, RZ, R17 ;  /* 0x000000ffff077224 */ /* 0x000fca00078e0011 */
[----:B------:R-:W1:Y:S08]  /*0910*/  LDC R0, c[0x0][0x630] ;  /* 0x00018c00ff007b82 */ /* 0x000e700000000800 */
[----:B------:R-:W2:Y:S01]  /*0920*/  LDC.64 R20, c[0x0][0x620] ;  /* 0x00018800ff147b82 */ /* 0x000ea20000000a00 */
[----:B0-----:R-:W-:-:S04]  /*0930*/  ISETP.NE.U32.AND P0, PT, R14, RZ, PT ;  /* 0x000000ff0e00720c */ /* 0x001fc80003f05070 */
[----:B------:R-:W-:-:S13]  /*0940*/  ISETP.NE.AND.EX P0, PT, R15, RZ, PT, P0 ;  /* 0x000000ff0f00720c */ /* 0x000fda0003f05300 */
[----:B-12---:R-:W-:Y:S05]  /*0950*/  @!P0 BRA `(.L_x_6) ;  /* 0x0000000000288947 */ /* 0x006fea0003800000 */
[----:B------:R-:W0:Y:S02]  /*0960*/  LDC R11, c[0x0][0x634] ;  /* 0x00018d00ff0b7b82 */ /* 0x000e240000000800 */
[----:B0-----:R-:W-:-:S05]  /*0970*/  IADD3 R11, P0, R16, R11, RZ ;  /* 0x0000000b100b7210 */ /* 0x001fca0007f1e0ff */
[----:B------:R-:W-:-:S04]  /*0980*/  IMAD.X R13, RZ, RZ, R17, P0 ;  /* 0x000000ffff0d7224 */ /* 0x000fc800000e0611 */
[----:B------:R-:W-:-:S04]  /*0990*/  IMAD.WIDE.U32 R6, R13, R14, RZ ;  /* 0x0000000e0d067225 */ /* 0x000fc800078e00ff */
[----:B------:R-:W-:-:S04]  /*09a0*/  IMAD.WIDE.U32 R8, P0, R11, R15, R6 ;  /* 0x0000000f0b087225 */ /* 0x000fc80007800006 */
[----:B------:R-:W-:-:S04]  /*09b0*/  IMAD.WIDE.U32 R6, R11, R14, RZ ;  /* 0x0000000e0b067225 */ /* 0x000fc800078e00ff */
[----:B------:R-:W-:Y:S01]  /*09c0*/  IMAD.X R11, RZ, RZ, RZ, P0 ;  /* 0x000000ffff0b7224 */ /* 0x000fe200000e06ff */
[----:B------:R-:W-:Y:S01]  /*09d0*/  IADD3 RZ, P0, R7, R8, RZ ;  /* 0x0000000807ff7210 */ /* 0x000fe20007f1e0ff */
[----:B------:R-:W-:-:S04]  /*09e0*/  IMAD.MOV.U32 R10, RZ, RZ, R9 ;  /* 0x000000ffff0a7224 */ /* 0x000fc800078e0009 */
[----:B------:R-:W-:-:S08]  /*09f0*/  IMAD.WIDE.U32.X R6, R13, R15, R10, P0 ;  /* 0x0000000f0d067225 */ /* 0x000fd000000e040a */
.L_x_6:
[-CC-:B------:R-:W-:Y:S01]  /*0a00*/  SHF.R.U64 R23, R6, R0.reuse, R7.reuse ;  /* 0x0000000006177219 */ /* 0x180fe20000001207 */
[----:B------:R-:W0:Y:S01]  /*0a10*/  LDC R10, c[0x0][0x618] ;  /* 0x00018600ff0a7b82 */ /* 0x000e220000000800 */
[----:B------:R-:W-:Y:S01]  /*0a20*/  SHF.R.U32.HI R5, RZ, R0, R7 ;  /* 0x00000000ff057219 */ /* 0x000fe20000011607 */
[----:B------:R-:W-:Y:S01]  /*0a30*/  ULDC UR4, c[0x0][0x150] ;  /* 0x0000540000047ab9 */ /* 0x000fe20000000800 */
[----:B------:R-:W-:Y:S02]  /*0a40*/  I2FP.F32.U32 R0, R4 ;  /* 0x0000000400007245 */ /* 0x000fe40000201000 */
[----:B------:R-:W-:-:S03]  /*0a50*/  IADD3 R9, P0, RZ, -R23, RZ ;  /* 0x80000017ff097210 */ /* 0x000fc60007f1e0ff */
[----:B------:R-:W1:Y:S01]  /*0a60*/  LDC.64 R28, c[0x0][0x640] ;  /* 0x00019000ff1c7b82 */ /* 0x000e620000000a00 */
[----:B------:R-:W-:Y:S01]  /*0a70*/  FMUL R0, R0, UR4 ;  /* 0x0000000400007c20 */ /* 0x000fe20008400000 */
[----:B------:R-:W-:Y:S01]  /*0a80*/  IMAD.X R11, RZ, RZ, ~R5, P0 ;  /* 0x000000ffff0b7224 */ /* 0x000fe200000e0e05 */
[----:B------:R-:W-:Y:S01]  /*0a90*/  ULDC UR4, c[0x0][0x154] ;  /* 0x0000550000047ab9 */ /* 0x000fe20000000800 */
[----:B------:R-:W-:-:S03]  /*0aa0*/  IMAD.WIDE.U32 R6, R9, R20, R16 ;  /* 0x0000001409067225 */ /* 0x000fc600078e0010 */
[----:B------:R-:W2:Y:S01]  /*0ab0*/  F2I.U32.TRUNC.NTZ R0, R0 ;  /* 0x0000000000007305 */ /* 0x000ea2000020f000 */
[----:B------:R-:W3:Y:S01]  /*0ac0*/  LDC R5, c[0x0][0x144] ;  /* 0x00005100ff057b82 */ /* 0x000ee20000000800 */
[----:B------:R-:W-:-:S04]  /*0ad0*/  IMAD R8, R11, R20, RZ ;  /* 0x000000140b087224 */ /* 0x000fc800078e02ff */
[----:B------:R-:W-:-:S03]  /*0ae0*/  IMAD R9, R9, R21, R8 ;  /* 0x0000001509097224 */ /* 0x000fc600078e0208 */
[----:B------:R-:W4:Y:S01]  /*0af0*/  LDC R12, c[0x0][0x608] ;  /* 0x00018200ff0c7b82 */ /* 0x000f220000000800 */
[----:B------:R-:W-:Y:S02]  /*0b00*/  IMAD.IADD R7, R7, 0x1, R9 ;  /* 0x0000000107077824 */ /* 0x000fe400078e0209 */
[----:B------:R-:W-:-:S03]  /*0b10*/  IMAD.MOV.U32 R9, RZ, RZ, -0x1 ;  /* 0xffffffffff097424 */ /* 0x000fc600078e00ff */
[-CC-:B0-----:R-:W-:Y:S02]  /*0b20*/  SHF.R.U64 R20, R6, R10.reuse, R7.reuse ;  /* 0x0000000a06147219 */ /* 0x181fe40000001207 */
[----:B------:R-:W0:Y:S01]  /*0b30*/  LDC R26, c[0x0][0x658] ;  /* 0x00019600ff1a7b82 */ /* 0x000e220000000800 */
[----:B------:R-:W-:Y:S02]  /*0b40*/  I2FP.F32.U32 R6, R3 ;  /* 0x0000000300067245 */ /* 0x000fe40000201000 */
[----:B--2---:R-:W-:Y:S02]  /*0b50*/  IADD3 R8, -R0, RZ, RZ ;  /* 0x000000ff00087210 */ /* 0x004fe40007ffe1ff */
[----:B-1----:R-:W-:Y:S01]  /*0b60*/  ISETP.NE.U32.AND P0, PT, R28, RZ, PT ;  /* 0x000000ff1c00720c */ /* 0x002fe20003f05070 */
[----:B------:R-:W-:Y:S01]  /*0b70*/  FMUL R6, R6, UR4 ;  /* 0x0000000406067c20 */ /* 0x000fe20008400000 */
[----:B------:R-:W-:Y:S01]  /*0b80*/  SHF.R.U32.HI R7, RZ, R10, R7 ;  /* 0x0000000aff077219 */ /* 0x000fe20000011607 */
[----:B------:R-:W1:Y:S01]  /*0b90*/  LDC R14, c[0x0][0x148] ;  /* 0x00005200ff0e7b82 */ /* 0x000e620000000800 */
[----:B------:R-:W-:Y:S01]  /*0ba0*/  ISETP.NE.AND.EX P0, PT, R29, RZ, PT, P0 ;  /* 0x000000ff1d00720c */ /* 0x000fe20003f05300 */
[----:B---3--:R-:W-:-:S06]  /*0bb0*/  IMAD R0, R5, R8, R4 ;  /* 0x0000000805007224 */ /* 0x008fcc00078e0204 */
[----:B------:R-:W2:Y:S01]  /*0bc0*/  LDC R24, c[0x0][0x600] ;  /* 0x00018000ff187b82 */ /* 0x000ea20000000800 */
[-CC-:B----4-:R-:W-:Y:S02]  /*0bd0*/  SHF.R.U64 R30, R20, R12.reuse, R7.reuse ;  /* 0x0000000c141e7219 */ /* 0x190fe40000001207 */
[----:B------:R-:W-:Y:S01]  /*0be0*/  SHF.R.U32.HI R5, RZ, R12, R7 ;  /* 0x0000000cff057219 */ /* 0x000fe20000011607 */
[----:B------:R-:W-:Y:S01]  /*0bf0*/  IMAD.MOV.U32 R7, RZ, RZ, 0x1 ;  /* 0x00000001ff077424 */ /* 0x000fe200078e00ff */
[----:B------:R3:W4:Y:S03]  /*0c00*/  F2I.U32.TRUNC.NTZ R12, R6 ;  /* 0x00000006000c7305 */ /* 0x000726000020f000 */
[----:B------:R-:W1:Y:S01]  /*0c10*/  LDC R15, c[0x0][0x648] ;  /* 0x00019200ff0f7b82 */ /* 0x000e620000000800 */
[-C--:B0-----:R-:W-:Y:S02]  /*0c20*/  SHF.L.U32 R4, R9, R26.reuse, RZ ;  /* 0x0000001a09047219 */ /* 0x081fe400000006ff */
[----:B------:R-:W-:-:S02]  /*0c30*/  SHF.R.U64 R32, R30, R26, R5 ;  /* 0x0000001a1e207219 */ /* 0x000fc40000001205 */
[----:B------:R-:W-:Y:S02]  /*0c40*/  LOP3.LUT R11, RZ, R4, RZ, 0x33, !PT ;  /* 0x00000004ff0b7212 */ /* 0x000fe400078e33ff */
[-C--:B------:R-:W-:Y:S01]  /*0c50*/  SHF.R.U32.HI R5, RZ, R26.reuse, R5 ;  /* 0x0000001aff057219 */ /* 0x080fe20000011605 */
[----:B------:R-:W0:Y:S01]  /*0c60*/  LDC R21, c[0x0][0x638] ;  /* 0x00018e00ff157b82 */ /* 0x000e220000000800 */
[----:B------:R-:W-:Y:S01]  /*0c70*/  SHF.L.U32 R10, R7, R26, RZ ;  /* 0x0000001a070a7219 */ /* 0x000fe200000006ff */
[----:B------:R-:W-:-:S06]  /*0c80*/  IMAD.MOV.U32 R4, RZ, RZ, R32 ;  /* 0x000000ffff047224 */ /* 0x000fcc00078e0020 */
[----:B------:R-:W0:Y:S01]  /*0c90*/  LDC R152, c[0x0][0x610] ;  /* 0x00018400ff987b82 */ /* 0x000e220000000800 */
[----:B---34-:R-:W-:Y:S05]  /*0ca0*/  @!P0 BRA `(.L_x_7) ;  /* 0x0000000000288947 */ /* 0x018fea0003800000 */
[----:B------:R-:W3:Y:S02]  /*0cb0*/  LDC R9, c[0x0][0x64c] ;  /* 0x00019300ff097b82 */ /* 0x000ee40000000800 */
[----:B---3--:R-:W-:-:S05]  /*0cc0*/  IADD3 R9, P0, R32, R9, RZ ;  /* 0x0000000920097210 */ /* 0x008fca0007f1e0ff */
        /* <DEDUP_REMOVED lines=8> */
.L_x_7:
[----:B-1----:R-:W-:Y:S01]  /*0d50*/  SHF.R.U64 R4, R4, R15, R5 ;  /* 0x0000000f04047219 */ /* 0x002fe20000001205 */
[----:B--2---:R-:W-:Y:S01]  /*0d60*/  VIADD R5, R24, 0xffffffff ;  /* 0xffffffff18057836 */ /* 0x004fe20000000000 */
[----:B------:R-:W-:Y:S01]  /*0d70*/  LOP3.LUT R11, R30, R11, RZ, 0xc0, !PT ;  /* 0x0000000b1e0b7212 */ /* 0x000fe200078ec0ff */
[----:B------:R-:W-:Y:S02]  /*0d80*/  IMAD.MOV R12, RZ, RZ, -R12 ;  /* 0x000000ffff0c7224 */ /* 0x000fe400078e0a0c */
[----:B------:R-:W-:Y:S01]  /*0d90*/  IMAD.MOV R6, RZ, RZ, -R4 ;  /* 0x000000ffff067224 */ /* 0x000fe200078e0a04 */
[----:B------:R-:W-:Y:S01]  /*0da0*/  LOP3.LUT R5, R20, R5, RZ, 0xc0, !PT ;  /* 0x0000000514057212 */ /* 0x000fe200078ec0ff */
[----:B------:R-:W-:Y:S02]  /*0db0*/  @P3 IMAD R0, R14, R12, R3 ;  /* 0x0000000c0e003224 */ /* 0x000fe400078e0203 */
[----:B------:R-:W-:Y:S02]  /*0dc0*/  IMAD R11, R10, R4, R11 ;  /* 0x000000040a0b7224 */ /* 0x000fe400078e020b */
[----:B0-----:R-:W-:-:S02]  /*0dd0*/  IMAD R3, R6, R21, R32 ;  /* 0x0000001506037224 */ /* 0x001fc400078e0220 */
[----:B------:R-:W-:Y:S02]  /*0de0*/  IMAD R152, R11, R152, R0 ;  /* 0x000000980b987224 */ /* 0x000fe400078e0200 */
[----:B------:R-:W-:Y:S02]  /*0df0*/  IMAD R3, R3, R24, R5 ;  /* 0x0000001803037224 */ /* 0x000fe400078e0205 */
[----:B------:R-:W-:-:S03]  /*0e00*/  IMAD.MOV.U32 R0, RZ, RZ, 0x1 ;  /* 0x00000001ff007424 */ /* 0x000fc600078e00ff */
[----:B------:R-:W-:Y:S02]  /*0e10*/  SEL R153, R3, R152, !P3 ;  /* 0x0000009803997207 */ /* 0x000fe40005800000 */
[----:B------:R-:W-:-:S07]  /*0e20*/  SEL R152, R152, R3, !P3 ;  /* 0x0000000398987207 */ /* 0x000fce0005800000 */
.L_x_5:
[----:B------:R-:W-:-:S08]  /*0e30*/  NOP ;  /* 0x0000000000007918 */ /* 0x000fd00000000000 */
[----:B------:R-:W0:Y:S02]  /*0e40*/  USETMAXREG.TRY_ALLOC.CTAPOOL UP0, 0xe8 ;  /* 0x000000e8000079c8 */ /* 0x000e240008000600 */
[----:B0-----:R-:W-:-:S13]  /*0e50*/  PLOP3.LUT P0, PT, PT, PT, UP0, 0x80, 0x0 ;  /* 0x000000000000781c */ /* 0x001fda0003f0f008 */
[----:B------:R-:W-:Y:S05]  /*0e60*/  @!P0 BRA `(.L_x_5) ;  /* 0xfffffffc00f08947 */ /* 0x000fea000383ffff */
[----:B------:R-:W-:Y:S01]  /*0e70*/  ULDC.64 UR4, c[0x0][0x598] ;  /* 0x0001660000047ab9 */ /* 0x000fe20000000a00 */
[----:B------:R-:W-:Y:S01]  /*0e80*/  ULDC.64 UR36, c[0x0][0x208] ;  /* 0x0000820000247ab9 */ /* 0x000fe20000000a00 */
[----:B------:R-:W-:-:S04]  /*0e90*/  ISETP.NE.U32.AND P0, PT, RZ, UR4, PT ;  /* 0x00000004ff007c0c */ /* 0x000fc8000bf05070 */
[----:B------:R-:W-:-:S13]  /*0ea0*/  ISETP.NE.AND.EX P0, PT, RZ, UR5, PT, P0 ;  /* 0x00000005ff007c0c */ /* 0x000fda000bf05300 */
[----:B------:R-:W-:Y:S05]  /*0eb0*/  @!P0 BRA `(.L_x_8) ;  /* 0x00000000001c8947 */ /* 0x000fea0003800000 */
[----:B------:R-:W0:Y:S02]  /*0ec0*/  LDC.64 R4, c[0x0][0x598] ;  /* 0x00016600ff047b82 */ /* 0x000e240000000a00 */
[----:B0-----:R-:W2:Y:S02]  /*0ed0*/  LDG.E.64 R4, desc[UR36][R4.64] ;  /* 0x0000002404047981 */ /* 0x001ea4000c1e1b00 */
[----:B--2---:R-:W-:-:S04]  /*0ee0*/  ISETP.NE.U32.AND P0, PT, R4, RZ, PT ;  /* 0x000000ff0400720c */ /* 0x004fc80003f05070 */
[----:B------:R-:W-:-:S13]  /*0ef0*/  ISETP.NE.AND.EX P0, PT, R5, RZ, PT, P0 ;  /* 0x000000ff0500720c */ /* 0x000fda0003f05300 */
[----:B------:R-:W-:Y:S05]  /*0f00*/  @!P0 BRA `(.L_x_8) ;  /* 0x0000000000088947 */ /* 0x000fea0003800000 */
[----:B------:R0:W5:Y:S01]  /*0f10*/  LD.E R154, desc[UR36][R4.64] ;  /* 0x00000024049a7980 */ /* 0x000162000c101900 */
[----:B------:R-:W-:Y:S05]  /*0f20*/  BRA `(.L_x_9) ;  /* 0x0000000000247947 */ /* 0x000fea0003800000 */
.L_x_8:
[----:B------:R-:W-:Y:S02]  /*0f30*/  ULDC.64 UR4, c[0x0][0x588] ;  /* 0x0001620000047ab9 */ /* 0x000fe40000000a00 */
[----:B------:R-:W-:-:S04]  /*0f40*/  ISETP.NE.U32.AND P0, PT, RZ, UR4, PT ;  /* 0x00000004ff007c0c */ /* 0x000fc8000bf05070 */
[----:B------:R-:W-:-:S13]  /*0f50*/  ISETP.NE.AND.EX P0, PT, RZ, UR5, PT, P0 ;  /* 0x00000005ff007c0c */ /* 0x000fda000bf05300 */
[----:B------:R-:W-:Y:S05]  /*0f60*/  @!P0 BRA `(.L_x_10) ;  /* 0x00000000000c8947 */ /* 0x000fea0003800000 */
[----:B------:R-:W0:Y:S02]  /*0f70*/  LDC.64 R154, c[0x0][0x588] ;  /* 0x00016200ff9a7b82 */ /* 0x000e240000000a00 */
[----:B0-----:R1:W5:Y:S01]  /*0f80*/  LDG.E R154, desc[UR36][R154.64] ;  /* 0x000000249a9a7981 */ /* 0x001362000c1e1900 */
[----:B------:R-:W-:Y:S05]  /*0f90*/  BRA `(.L_x_9) ;  /* 0x0000000000087947 */ /* 0x000fea0003800000 */
.L_x_10:
[----:B------:R-:W-:Y:S02]  /*0fa0*/  ULDC UR4, c[0x0][0x580] ;  /* 0x0001600000047ab9 */ /* 0x000fe40000000800 */
[----:B------:R-:W-:-:S07]  /*0fb0*/  IMAD.U32 R154, RZ, RZ, UR4 ;  /* 0x00000004ff9a7e24 */ /* 0x000fce000f8e00ff */
.L_x_9:
[----:B------:R-:W-:Y:S02]  /*0fc0*/  ULDC.64 UR4, c[0x0][0x5a0] ;  /* 0x0001680000047ab9 */ /* 0x000fe40000000a00 */
[----:B------:R-:W-:-:S04]  /*0fd0*/  ISETP.NE.U32.AND P0, PT, RZ, UR4, PT ;  /* 0x00000004ff007c0c */ /* 0x000fc8000bf05070 */
[----:B------:R-:W-:-:S13]  /*0fe0*/  ISETP.NE.AND.EX P0, PT, RZ, UR5, PT, P0 ;  /* 0x00000005ff007c0c */ /* 0x000fda000bf05300 */
[----:B------:R-:W-:Y:S05]  /*0ff0*/  @!P0 BRA `(.L_x_11) ;  /* 0x00000000001c8947 */ /* 0x000fea0003800000 */
[----:B0-----:R-:W0:Y:S02]  /*1000*/  LDC.64 R4, c[0x0][0x5a0] ;  /* 0x00016800ff047b82 */ /* 0x001e240000000a00 */
[----:B0-----:R-:W2:Y:S02]  /*1010*/  LDG.E.64 R4, desc[UR36][R4.64] ;  /* 0x0000002404047981 */ /* 0x001ea4000c1e1b00 */
[----:B--2---:R-:W-:-:S04]  /*1020*/  ISETP.NE.U32.AND P0, PT, R4, RZ, PT ;  /* 0x000000ff0400720c */ /* 0x004fc80003f05070 */
[----:B------:R-:W-:-:S13]  /*1030*/  ISETP.NE.AND.EX P0, PT, R5, RZ, PT, P0 ;  /* 0x000000ff0500720c */ /* 0x000fda0003f05300 */
[----:B------:R-:W-:Y:S05]  /*1040*/  @!P0 BRA `(.L_x_11) ;  /* 0x0000000000088947 */ /* 0x000fea0003800000 */
[----:B-1----:R0:W5:Y:S01]  /*1050*/  LD.E R155, desc[UR36][R4.64] ;  /* 0x00000024049b7980 */ /* 0x002162000c101900 */
[----:B------:R-:W-:Y:S05]  /*1060*/  BRA `(.L_x_12) ;  /* 0x0000000000247947 */ /* 0x000fea0003800000 */
.L_x_11:
[----:B------:R-:W-:Y:S02]  /*1070*/  ULDC.64 UR4, c[0x0][0x590] ;  /* 0x0001640000047ab9 */ /* 0x000fe40000000a00 */
[----:B------:R-:W-:-:S04]  /*1080*/  ISETP.NE.U32.AND P0, PT, RZ, UR4, PT ;  /* 0x00000004ff007c0c */ /* 0x000fc8000bf05070 */
[----:B------:R-:W-:-:S13]  /*1090*/  ISETP.NE.AND.EX P0, PT, RZ, UR5, PT, P0 ;  /* 0x00000005ff007c0c */ /* 0x000fda000bf05300 */
[----:B------:R-:W-:Y:S05]  /*10a0*/  @!P0 BRA `(.L_x_13) ;  /* 0x00000000000c8947 */ /* 0x000fea0003800000 */
[----:B0-----:R-:W1:Y:S02]  /*10b0*/  LDC.64 R4, c[0x0][0x590] ;  /* 0x00016400ff047b82 */ /* 0x001e640000000a00 */
[----:B-1----:R1:W5:Y:S01]  /*10c0*/  LDG.E R155, desc[UR36][R4.64] ;  /* 0x00000024049b7981 */ /* 0x002362000c1e1900 */
[----:B------:R-:W-:Y:S05]  /*10d0*/  BRA `(.L_x_12) ;  /* 0x0000000000087947 */ /* 0x000fea0003800000 */
.L_x_13:
[----:B------:R-:W-:Y:S02]  /*10e0*/  ULDC UR4, c[0x0][0x584] ;  /* 0x0001610000047ab9 */ /* 0x000fe40000000800 */
[----:B-1----:R-:W-:-:S07]  /*10f0*/  IMAD.U32 R155, RZ, RZ, UR4 ;  /* 0x00000004ff9b7e24 */ /* 0x002fce000f8e00ff */
.L_x_12:
[----:B------:R-:W-:-:S13]  /*1100*/  LOP3.LUT P0, RZ, R0, 0xff, RZ, 0xc0, !PT ;  /* 0x000000ff00ff7812 */ /* 0x000fda000780c0ff */
[----:B------:R-:W-:Y:S05]  /*1110*/  @!P0 EXIT ;  /* 0x000000000000894d */ /* 0x000fea0003800000 */
[----:B------:R-:W-:Y:S01]  /*1120*/  ULDC UR4, c[0x0][0x28c] ;  /* 0x0000a30000047ab9 */ /* 0x000fe20000000800 */
[----:B------:R-:W-:Y:S01]  /*1130*/  LOP3.LUT R164, R19, 0x1, RZ, 0xfc, !PT ;  /* 0x0000000113a47812 */ /* 0x000fe200078efcff */
[----:B------:R-:W-:Y:S01]  /*1140*/  UIADD3 UR4, UR4, 0xf, URZ ;  /* 0x0000000f04047890 */ /* 0x000fe2000fffe03f */
[----:B------:R-:W-:Y:S01]  /*1150*/  UMOV UR38, URZ ;  /* 0x0000003f00267c82 */ /* 0x000fe20008000000 */
[----:B------:R-:W-:Y:S02]  /*1160*/  UMOV UR39, URZ ;  /* 0x0000003f00277c82 */ /* 0x000fe40008000000 */
[----:B------:R-:W-:-:S04]  /*1170*/  USHF.R.S32.HI UR5, URZ, 0x1f, UR4 ;  /* 0x0000001f3f057899 */ /* 0x000fc80008011404 */
[----:B------:R-:W-:-:S04]  /*1180*/  ULEA.HI UR5, UR5, UR4, URZ, 0x4 ;  /* 0x0000000405057291 */ /* 0x000fc8000f8f203f */
[----:B------:R-:W-:-:S12]  /*1190*/  USHF.R.S32.HI UR40, URZ, 0x4, UR5 ;  /* 0x000000043f287899 */ /* 0x000fd80008011405 */
.L_x_285:
[----:B------:R-:W-:Y:S01]  /*11a0*/  LOP3.LUT R0, R18, 0x80, RZ, 0xc0, !PT ;  /* 0x0000008012007812 */ /* 0x000fe200078ec0ff */
[----:B--2---:R-:W2:Y:S01]  /*11b0*/  S2UR UR6, SR_CgaCtaId ;  /* 0x00000000000679c3 */ /* 0x004ea20000008800 */
[----:B------:R-:W-:Y:S02]  /*11c0*/  UMOV UR41, 0x400 ;  /* 0x0000040000297882 */ /* 0x000fe40000000000 */
[----:B------:R-:W-:-:S06]  /*11d0*/  SHF.R.U32.HI R0, RZ, 0x7, R0 ;  /* 0x00000007ff007819 */ /* 0x000fcc0000011600 */
[----:B---3--:R-:W3:Y:S01]  /*11e0*/  SHFL.IDX PT, R0, R0, RZ, 0x1f ;  /* 0x00001fff00007589 */ /* 0x008ee200000e0000 */
[----:B--2---:R-:W-:Y:S01]  /*11f0*/  ULEA UR41, UR6, UR41, 0x18 ;  /* 0x0000002906297291 */ /* 0x004fe2000f8ec03f */
[----:B---3--:R-:W-:-:S13]  /*1200*/  R2UR UR4, R0 ;  /* 0x00000000000472ca */ /* 0x008fda00000e0000 */
[----:B------:R-:W-:-:S04]  /*1210*/  ULEA.HI UR5, UR4, UR4, URZ, 0x1 ;  /* 0x0000000404057291 */ /* 0x000fc8000f8f083f */
[----:B------:R-:W-:-:S04]  /*1220*/  ULOP3.LUT UR5, UR5, 0x1ffffe, URZ, 0xc0, !UPT ;  /* 0x001ffffe05057892 */ /* 0x000fc8000f8ec03f */
[----:B------:R-:W-:-:S03]  /*1230*/  UIADD3 UR5, UR4, -UR5, URZ ;  /* 0x8000000504057290 */ /* 0x000fc6000fffe03f */
[----:B------:R-:W-:Y:S01]  /*1240*/  ULDC UR4, c[0x0][0x28c] ;  /* 0x0000a30000047ab9 */ /* 0x000fe20000000800 */
[----:B------:R-:W-:Y:S01]  /*1250*/  ULEA UR5, UR5, UR41, 0xb ;  /* 0x0000002905057291 */ /* 0x000fe2000f8e583f */
[----:B------:R-:W-:-:S03]  /*1260*/  ISETP.LT.AND P0, PT, RZ, UR4, PT ;  /* 0x00000004ff007c0c */ /* 0x000fc6000bf01270 */
[----:B------:R-:W-:-:S04]  /*1270*/  UIADD3 UR5, UR5, 0x280, URZ ;  /* 0x0000028005057890 */ /* 0x000fc8000fffe03f */
[----:B------:R-:W-:-:S04]  /*1280*/  USHF.R.U32.HI UR5, URZ, 0x4, UR5 ;  /* 0x000000043f057899 */ /* 0x000fc80008011605 */
[----:B------:R-:W-:Y:S02]  /*1290*/  ULOP3.LUT UR42, UR5, 0x3fff, URZ, 0xc0, !UPT ;  /* 0x00003fff052a7892 */ /* 0x000fe4000f8ec03f */
[----:B-1--45:R-:W-:Y:S10]  /*12a0*/  @P0 BRA `(.L_x_14) ;  /* 0x0000000000400947 */ /* 0x032ff40003800000 */
[----:B------:R-:W-:Y:S01]  /*12b0*/  MOV R0, 0x0 ;  /* 0x0000000000007802 */ /* 0x000fe20000000f00 */
[----:B------:R-:W-:Y:S01]  /*12c0*/  ULDC.64 UR4, c[0x4][0x68] ;  /* 0x01001a0000047ab9 */ /* 0x000fe20000000a00 */
[----:B------:R-:W-:Y:S01]  /*12d0*/  ULDC.64 UR6, c[0x4][0x8] ;  /* 0x0100020000067ab9 */ /* 0x000fe20000000a00 */
[----:B01----:R-:W-:Y:S01]  /*12e0*/  IMAD.U32 R4, RZ, RZ, UR4 ;  /* 0x00000004ff047e24 */ /* 0x003fe2000f8e00ff */
[----:B------:R0:W1:Y:S01]  /*12f0*/  LDC.64 R14, c[0x4][R0] ;  /* 0x01000000000e7b82 */ /* 0x0000620000000a00 */
[----:B------:R-:W-:Y:S01]  /*1300*/  IMAD.U32 R5, RZ, RZ, UR5 ;  /* 0x00000005ff057e24 */ /* 0x000fe2000f8e00ff */
[----:B------:R-:W-:Y:S01]  /*1310*/  ULDC.64 UR4, c[0x4][0x70] ;  /* 0x01001c0000047ab9 */ /* 0x000fe20000000a00 */
[----:B------:R-:W-:Y:S01]  /*1320*/  IMAD.U32 R10, RZ, RZ, UR6 ;  /* 0x00000006ff0a7e24 */ /* 0x000fe2000f8e00ff */
[----:B------:R-:W-:Y:S01]  /*1330*/  MOV R8, 0x1e1 ;  /* 0x000001e100087802 */ /* 0x000fe20000000f00 */
[----:B------:R-:W-:Y:S02]  /*1340*/  IMAD.U32 R6, RZ, RZ, UR4 ;  /* 0x00000004ff067e24 */ /* 0x000fe4000f8e00ff */
[----:B------:R-:W-:-:S02]  /*1350*/  IMAD.U32 R7, RZ, RZ, UR5 ;  /* 0x00000005ff077e24 */ /* 0x000fc4000f8e00ff */
[----:B------:R-:W-:Y:S02]  /*1360*/  IMAD.U32 R11, RZ, RZ, UR7 ;  /* 0x00000007ff0b7e24 */ /* 0x000fe4000f8e00ff */
[----:B------:R-:W-:Y:S02]  /*1370*/  IMAD.MOV.U32 R12, RZ, RZ, 0x1 ;  /* 0x00000001ff0c7424 */ /* 0x000fe400078e00ff */
[----:B0-----:R-:W-:-:S07]  /*1380*/  IMAD.MOV.U32 R13, RZ, RZ, RZ ;  /* 0x000000ffff0d7224 */ /* 0x001fce00078e00ff */
[----:B------:R-:W-:-:S07]  /*1390*/  LEPC R20, `(.L_x_14) ;  /* 0x000000001014794e */ /* 0x000fce0000000000 */
[----:B-1---5:R-:W-:Y:S05]  /*13a0*/  CALL.ABS.NOINC R14 ;  /* 0x000000000e007343 */ /* 0x022fea0003c00000 */
.L_x_14:
[----:B------:R-:W-:-:S13]  /*13b0*/  ISETP.NE.AND P0, PT, R164, 0x3, PT ;  /* 0x00000003a400780c */ /* 0x000fda0003f05270 */
[----:B------:R-:W-:Y:S05]  /*13c0*/  @!P0 BRA `(.L_x_15) ;  /* 0x0000000000048947 */ /* 0x000fea0003800000 */
[----:B------:R-:W-:Y:S01]  /*13d0*/  BPT.TRAP 0x1 ;  /* 0x000000040000795c */ /* 0x000fe20000300000 */
.L_x_15:
[----:B------:R-:W-:Y:S02]  /*13e0*/  IMAD.U32 R3, RZ, RZ, UR39 ;  /* 0x00000027ff037e24 */ /* 0x000fe4000f8e00ff */
[----:B------:R-:W-:-:S03]  /*13f0*/  IMAD.U32 R0, RZ, RZ, UR38 ;  /* 0x00000026ff007e24 */ /* 0x000fc6000f8e00ff */
[----:B------:R-:W-:Y:S02]  /*1400*/  LEA R3, R3, UR41, 0x3 ;  /* 0x0000002903037c11 */ /* 0x000fe4000f8e18ff */
[----:B------:R-:W-:-:S04]  /*1410*/  SHF.L.U32 R0, R0, 0x1f, RZ ;  /* 0x0000001f00007819 */ /* 0x000fc800000006ff */
[----:B------:R2:W3:Y:S01]  /*1420*/  SYNCS.PHASECHK.TRANS64.TRYWAIT P1, [R3+URZ], R0 ;  /* 0x00000000030075a7 */ /* 0x0004e2000802017f */
[----:B------:R-:W-:Y:S05]  /*1430*/  @!P0 BRA `(.L_x_16) ;  /* 0x0000000000048947 */ /* 0x000fea0003800000 */
[----:B------:R-:W-:Y:S01]  /*1440*/  BPT.TRAP 0x1 ;  /* 0x000000040000795c */ /* 0x000fe20000300000 */
.L_x_16:
[----:B---3--:R-:W-:Y:S05]  /*1450*/  @P1 BRA `(.L_x_17) ;  /* 0x0000000000081947 */ /* 0x008fea0003800000 */
[----:B------:R-:W3:Y:S02]  /*1460*/  SYNCS.PHASECHK.TRANS64.TRYWAIT P1, [R3+URZ], R0 ;  /* 0x00000000030075a7 */ /* 0x000ee4000802017f */
[----:B---3--:R-:W-:Y:S05]  /*1470*/  @!P1 BRA `(.L_x_18) ;  /* 0x000000b4003c9947 */ /* 0x008fea0003800000 */
.L_x_17:
[----:B------:R-:W-:-:S04]  /*1480*/  UISETP.LT.AND UP0, UPT, UR40, 0x1, UPT ;  /* 0x000000012800788c */ /* 0x000fc8000bf01270 */
[----:B------:R-:W-:-:S06]  /*1490*/  USEL UR4, UR40, 0x1, UP0 ;  /* 0x0000000128047887 */ /* 0x000fcc0008000000 */
[----:B--23--:R-:W-:Y:S01]  /*14a0*/  IMAD.U32 R0, RZ, RZ, UR4 ;  /* 0x00000004ff007e24 */ /* 0x00cfe2000f8e00ff */
[----:B------:R-:W-:Y:S05]  /*14b0*/  WARPSYNC.ALL ;  /* 0x0000000000007948 */ /* 0x000fea0003800000 */
[----:B------:R-:W-:-:S04]  /*14c0*/  IADD3 R0, -R0, UR40, RZ ;  /* 0x0000002800007c10 */ /* 0x000fc8000fffe1ff */
[----:B------:R-:W-:Y:S01]  /*14d0*/  ISETP.GE.AND P1, PT, R0, 0x1, PT ;  /* 0x000000010000780c */ /* 0x000fe20003f26270 */
[----:B------:R-:W-:Y:S01]  /*14e0*/  UIADD3 UR4, UR41, 0x21280, URZ ;  /* 0x0002128029047890 */ /* 0x000fe2000fffe03f */
[----:B------:R-:W-:Y:S01]  /*14f0*/  WARPGROUP.ARRIVE ;  /* 0x00000000000079c5 */ /* 0x000fe20000000000 */
[----:B------:R-:W-:Y:S02]  /*1500*/  ULOP3.LUT UR42, UR42, 0x10000, URZ, 0xfc, !UPT ;  /* 0x000100002a2a7892 */ /* 0x000fe4000f8efc3f */
[----:B------:R-:W-:Y:S01]  /*1510*/  USHF.R.U32.HI UR4, URZ, 0x4, UR4 ;  /* 0x000000043f047899 */ /* 0x000fe20008011604 */
[----:B------:R-:W-:Y:S01]  /*1520*/  UMOV UR5, 0xc0000010 ;  /* 0xc000001000057882 */ /* 0x000fe20000000000 */
[----:B------:R-:W-:Y:S02]  /*1530*/  UMOV UR7, 0xc0000010 ;  /* 0xc000001000077882 */ /* 0x000fe40000000000 */
[----:B------:R-:W-:-:S04]  /*1540*/  ULOP3.LUT UR4, UR4, 0x3fff, URZ, 0xc0, !UPT ;  /* 0x00003fff04047892 */ /* 0x000fc8000f8ec03f */
[----:B------:R-:W-:Y:S02]  /*1550*/  ULOP3.LUT UR10, UR4, 0x10000, URZ, 0xfc, !UPT ;  /* 0x00010000040a7892 */ /* 0x000fe4000f8efc3f */
[----:B------:R-:W-:Y:S02]  /*1560*/  UIMAD UR4, UR39, 0x180, UR42 ;  /* 0x00000180270478a4 */ /* 0x000fe4000f8e022a */
[----:B------:R-:W-:-:S09]  /*1570*/  ULEA UR6, UR39, UR10, 0x8 ;  /* 0x0000000a27067291 */ /* 0x000fd2000f8e403f */
[----:B------:R-:W-:Y:S01]  /*1580*/  HGMMA.64x128x16.F32.BF16 R88, gdesc[UR4], RZ, !UPT, gsb0 ;  /* 0x01e00000045879f0 */ /* 0x000fe2000c0018ff */
[----:B------:R-:W-:Y:S01]  /*1590*/  UIADD3 UR4, UR4, 0x100, URZ ;  /* 0x0000010004047890 */ /* 0x000fe2000fffe03f */
[----:B------:R-:W-:Y:S01]  /*15a0*/  UMOV UR5, 0xc0000010 ;  /* 0xc000001000057882 */ /* 0x000fe20000000000 */
[----:B------:R-:W-:Y:S02]  /*15b0*/  WARPGROUP.DEPBAR.LE gsb0, 0x0 ;  /* 0x00008000000079c5 */ /* 0x000fe40000010000 */
[----:B------:R-:W-:-:S07]  /*15c0*/  WARPGROUP.ARRIVE ;  /* 0x00000000000079c5 */ /* 0x000fce0000000000 */
[----:B------:R-:W-:Y:S03]  /*15d0*/  HGMMA.64x128x16.F32.BF16 R24, gdesc[UR4], RZ, !UPT, gsb0 ;  /* 0x01e00000041879f0 */ /* 0x000fe6000c0018ff */
[----:B------:R-:W-:Y:S02]  /*15e0*/  WARPGROUP.DEPBAR.LE gsb0, 0x0 ;  /* 0x00008000000079c5 */ /* 0x000fe40000010000 */
[----:B------:R-:W-:Y:S05]  /*15f0*/  @!P1 BRA `(.L_x_19) ;  /* 0x0000000000c89947 */ /* 0x000fea0003800000 */
[----:B------:R-:W-:Y:S01]  /*1600*/  UIADD3 UR4, UR39, 0x1, URZ ;  /* 0x0000000127047890 */ /* 0x000fe2000fffe03f */
[----:B------:R-:W-:Y:S01]  /*1610*/  IMAD.MOV.U32 R3, RZ, RZ, R0 ;  /* 0x000000ffff037224 */ /* 0x000fe200078e0000 */
[----:B------:R-:W-:Y:S02]  /*1620*/  UMOV UR9, UR39 ;  /* 0x0000002700097c82 */ /* 0x000fe40008000000 */
[----:B------:R-:W-:-:S04]  /*1630*/  UISETP.NE.AND UP0, UPT, UR4, 0x16, UPT ;  /* 0x000000160400788c */ /* 0x000fc8000bf05270 */
[----:B------:R-:W-:Y:S02]  /*1640*/  USEL UR5, URZ, 0x1, UP0 ;  /* 0x000000013f057887 */ /* 0x000fe40008000000 */
[----:B------:R-:W-:Y:S02]  /*1650*/  USEL UR8, UR4, URZ, UP0 ;  /* 0x0000003f04087287 */ /* 0x000fe40008000000 */
[----:B------:R-:W-:-:S06]  /*1660*/  ULOP3.LUT UR5, UR38, UR5, URZ, 0x3c, !UPT ;  /* 0x0000000526057292 */ /* 0x000fcc000f8e3c3f */
[----:B------:R-:W-:-:S07]  /*1670*/  IMAD.U32 R6, RZ, RZ, UR5 ;  /* 0x00000005ff067e24 */ /* 0x000fce000f8e00ff */
.L_x_26:
[----:B------:R-:W-:Y:S05]  /*1680*/  @!P0 BRA `(.L_x_20) ;  /* 0x0000000000048947 */ /* 0x000fea0003800000 */
[----:B------:R-:W-:Y:S01]  /*1690*/  BPT.TRAP 0x1 ;  /* 0x000000040000795c */ /* 0x000fe20000300000 */
.L_x_20:
[----:B------:R-:W-:Y:S01]  /*16a0*/  ULEA UR4, UR8, UR41, 0x3 ;  /* 0x0000002908047291 */ /* 0x000fe2000f8e183f */
[----:B01----:R-:W-:-:S08]  /*16b0*/  SHF.L.U32 R4, R6, 0x1f, RZ ;  /* 0x0000001f06047819 */ /* 0x003fd000000006ff */
[----:B------:R0:W1:Y:S01]  /*16c0*/  SYNCS.PHASECHK.TRANS64.TRYWAIT P1, [UR4], R4 ;  /* 0x00000004ff0075a7 */ /* 0x0000620008020144 */
[----:B------:R-:W-:Y:S05]  /*16d0*/  @!P0 BRA `(.L_x_21) ;  /* 0x0000000000048947 */ /* 0x000fea0003800000 */
[----:B------:R-:W-:Y:S01]  /*16e0*/  BPT.TRAP 0x1 ;  /* 0x000000040000795c */ /* 0x000fe20000300000 */
.L_x_21:
[----:B-1----:R-:W-:Y:S05]  /*16f0*/  @P1 BRA `(.L_x_22) ;  /* 0x0000000000081947 */ /* 0x002fea0003800000 */
[----:B------:R-:W1:Y:S02]  /*1700*/  SYNCS.PHASECHK.TRANS64.TRYWAIT P1, [UR4], R4 ;  /* 0x00000004ff0075a7 */ /* 0x000e640008020144 */
[----:B-1----:R-:W-:Y:S05]  /*1710*/  @!P1 BRA `(.L_x_23) ;  /* 0x000000b000a89947 */ /* 0x002fea0003800000 */
.L_x_22:
[----:B------:R-:W-:Y:S01]  /*1720*/  UIMAD UR4, UR8, 0x180, UR42 ;  /* 0x00000180080478a4 */ /* 0x000fe2000f8e022a */
[----:B------:R-:W-:Y:S01]  /*1730*/  WARPGROUP.ARRIVE ;  /* 0x00000000000079c5 */ /* 0x000fe20000000000 */
[----:B------:R-:W-:Y:S01]  /*1740*/  ULEA UR6, UR8, UR10, 0x8 ;  /* 0x0000000a08067291 */ /* 0x000fe2000f8e403f */
[----:B------:R-:W-:Y:S01]  /*1750*/  UMOV UR5, 0xc0000010 ;  /* 0xc000001000057882 */ /* 0x000fe20000000000 */
[----:B------:R-:W-:-:S07]  /*1760*/  UMOV UR7, 0xc0000010 ;  /* 0xc000001000077882 */ /* 0x000fce0000000000 */
[----:B------:R-:W-:Y:S01]  /*1770*/  HGMMA.64x128x16.F32.BF16 R88, gdesc[UR4], R88, gsb0 ;  /* 0x01e00000045879f0 */ /* 0x000fe20008001858 */
[----:B------:R-:W-:Y:S01]  /*1780*/  UIADD3 UR4, UR4, 0x100, URZ ;  /* 0x0000010004047890 */ /* 0x000fe2000fffe03f */
[----:B------:R-:W-:Y:S01]  /*1790*/  UMOV UR5, 0xc0000010 ;  /* 0xc000001000057882 */ /* 0x000fe20000000000 */
[----:B------:R-:W-:Y:S02]  /*17a0*/  WARPGROUP.DEPBAR.LE gsb0, 0x0 ;  /* 0x00008000000079c5 */ /* 0x000fe40000010000 */
[----:B------:R-:W-:-:S07]  /*17b0*/  WARPGROUP.ARRIVE ;  /* 0x00000000000079c5 */ /* 0x000fce0000000000 */
[----:B------:R-:W-:Y:S03]  /*17c0*/  HGMMA.64x128x16.F32.BF16 R24, gdesc[UR4], R24, gsb0 ;  /* 0x01e00000041879f0 */ /* 0x000fe60008001818 */
[----:B------:R-:W-:Y:S02]  /*17d0*/  WARPGROUP.DEPBAR.LE gsb0, 0x0 ;  /* 0x00008000000079c5 */ /* 0x000fe40000010000 */
[----:B------:R-:W-:Y:S05]  /*17e0*/  @!P0 BRA `(.L_x_24) ;  /* 0x0000000000048947 */ /* 0x000fea0003800000 */
[----:B------:R-:W-:Y:S01]  /*17f0*/  BPT.TRAP 0x1 ;  /* 0x000000040000795c */ /* 0x000fe20000300000 */
.L_x_24:
[----:B------:R-:W-:Y:S01]  /*1800*/  ULEA UR4, UR9, UR41, 0x3 ;  /* 0x0000002909047291 */ /* 0x000fe2000f8e183f */
[----:B------:R-:W-:-:S03]  /*1810*/  ISETP.GT.U32.AND P1, PT, R19, 0x1, PT ;  /* 0x000000011300780c */ /* 0x000fc60003f24070 */
[----:B------:R-:W-:-:S04]  /*1820*/  UIADD3 UR4, UR4, 0xb0, URZ ;  /* 0x000000b004047890 */ /* 0x000fc8000fffe03f */
[----:B------:R-:W-:-:S09]  /*1830*/  UPRMT UR4, URZ, 0x654, UR4 ;  /* 0x000006543f047896 */ /* 0x000fd20008000004 */
[----:B------:R-:W-:Y:S01]  /*1840*/  SYNCS.ARRIVE.TRANS64.RED.A1T0 RZ, [UR4], RZ ;  /* 0x000000ffffff79a7 */ /* 0x000fe20008100404 */
[----:B------:R-:W-:Y:S05]  /*1850*/  @P1 BRA `(.L_x_25) ;  /* 0x0000000000041947 */ /* 0x000fea0003800000 */
[----:B------:R-:W-:Y:S01]  /*1860*/  BPT.TRAP 0x1 ;  /* 0x000000040000795c */ /* 0x000fe20000300000 */
.L_x_25:
[----:B------:R-:W-:Y:S01]  /*1870*/  UIADD3 UR8, UR8, 0x1, URZ ;  /* 0x0000000108087890 */ /* 0x000fe2000fffe03f */
[C---:B------:R-:W-:Y:S01]  /*1880*/  ISETP.GT.AND P1, PT, R3.reuse, 0x1, PT ;  /* 0x000000010300780c */ /* 0x040fe20003f24270 */
[----:B------:R-:W-:Y:S01]  /*1890*/  UIADD3 UR9, UR9, 0x1, URZ ;  /* 0x0000000109097890 */ /* 0x000fe2000fffe03f */
[----:B------:R-:W-:Y:S01]  /*18a0*/  VIADD R3, R3, 0xffffffff ;  /* 0xffffffff03037836 */ /* 0x000fe20000000000 */
[----:B------:R-:W-:Y:S02]  /*18b0*/  UISETP.NE.AND UP0, UPT, UR8, 0x16, UPT ;  /* 0x000000160800788c */ /* 0x000fe4000bf05270 */
[----:B------:R-:W-:Y:S02]  /*18c0*/  UISETP.NE.AND UP1, UPT, UR9, 0x16, UPT ;  /* 0x000000160900788c */ /* 0x000fe4000bf25270 */
[----:B------:R-:W-:Y:S02]  /*18d0*/  USEL UR4, URZ, 0x1, UP0 ;  /* 0x000000013f047887 */ /* 0x000fe40008000000 */
[----:B------:R-:W-:-:S02]  /*18e0*/  USEL UR8, UR8, URZ, UP0 ;  /* 0x0000003f08087287 */ /* 0x000fc40008000000 */
[----:B------:R-:W-:Y:S02]  /*18f0*/  USEL UR9, UR9, URZ, UP1 ;  /* 0x0000003f09097287 */ /* 0x000fe40008800000 */
[----:B------:R-:W-:Y:S01]  /*1900*/  LOP3.LUT R6, R6, UR4, RZ, 0x3c, !PT ;  /* 0x0000000406067c12 */ /* 0x000fe2000f8e3cff */
[----:B------:R-:W-:Y:S09]  /*1910*/  @P1 BRA `(.L_x_26) ;  /* 0xfffffffc00581947 */ /* 0x000ff2000383ffff */
.L_x_19:
[----:B------:R-:W2:Y:S02]  /*1920*/  LDC R3, c[0x0][0x28c] ;  /* 0x0000a300ff037b82 */ /* 0x000ea40000000800 */
[----:B--2---:R-:W-:-:S13]  /*1930*/  ISETP.GE.AND P1, PT, R3, 0x1, PT ;  /* 0x000000010300780c */ /* 0x004fda0003f26270 */
[----:B------:R-:W-:Y:S05]  /*1940*/  @!P1 BRA `(.L_x_27) ;  /* 0x0000000000349947 */ /* 0x000fea0003800000 */
[----:B------:R-:W-:Y:S05]  /*1950*/  @!P0 BRA `(.L_x_28) ;  /* 0x0000000000048947 */ /* 0x000fea0003800000 */
[----:B------:R-:W-:Y:S01]  /*1960*/  BPT.TRAP 0x1 ;  /* 0x000000040000795c */ /* 0x000fe20000300000 */
.L_x_28:
[----:B------:R-:W-:Y:S01]  /*1970*/  VIADD R0, R0, UR39 ;  /* 0x0000002700007c36 */ /* 0x000fe20008000000 */
[----:B------:R-:W-:-:S03]  /*1980*/  ISETP.GT.U32.AND P0, PT, R19, 0x1, PT ;  /* 0x000000011300780c */ /* 0x000fc60003f04070 */
[----:B01----:R-:W-:-:S05]  /*1990*/  IMAD.WIDE.U32 R4, R0, -0x45d1745d, RZ ;  /* 0xba2e8ba300047825 */ /* 0x003fca00078e00ff */
[----:B------:R-:W-:-:S05]  /*19a0*/  SHF.R.U32.HI R5, RZ, 0x4, R5 ;  /* 0x00000004ff057819 */ /* 0x000fca0000011605 */
[----:B------:R-:W-:-:S05]  /*19b0*/  IMAD R0, R5, -0x16, R0 ;  /* 0xffffffea05007824 */ /* 0x000fca00078e0200 */
[----:B------:R-:W-:-:S05]  /*19c0*/  LEA R0, R0, UR41, 0x3 ;  /* 0x0000002900007c11 */ /* 0x000fca000f8e18ff */
[----:B------:R-:W-:-:S05]  /*19d0*/  VIADD R0, R0, 0xb0 ;  /* 0x000000b000007836 */ /* 0x000fca0000000000 */
[----:B------:R-:W-:-:S04]  /*19e0*/  PRMT R0, RZ, 0x654, R0 ;  /* 0x00000654ff007816 */ /* 0x000fc80000000000 */
[----:B------:R2:W-:Y:S01]  /*19f0*/  SYNCS.ARRIVE.TRANS64.RED.A1T0 RZ, [R0+URZ], RZ ;  /* 0x000000ff00ff79a7 */ /* 0x0005e2000810043f */
[----:B------:R-:W-:Y:S05]  /*1a00*/  @P0 BRA `(.L_x_27) ;  /* 0x0000000000040947 */ /* 0x000fea0003800000 */
[----:B------:R-:W-:Y:S01]  /*1a10*/  BPT.TRAP 0x1 ;  /* 0x000000040000795c */ /* 0x000fe20000300000 */
.L_x_27:
[----:B01----:R-:W0:Y:S01]  /*1a20*/  LDC R5, c[0x0][0x288] ;  /* 0x0000a200ff057b82 */ /* 0x003e220000000800 */
[----:B--2---:R-:W-:Y:S01]  /*1a30*/  LOP3.LUT R0, R22, 0x1, RZ, 0xc0, !PT ;  /* 0x0000000116007812 */ /* 0x004fe200078ec0ff */
[----:B------:R-:W-:Y:S01]  /*1a40*/  IMAD.SHL.U32 R153, R153, 0x80, RZ ;  /* 0x0000008099997824 */ /* 0x000fe200078e00ff */
[----:B------:R-:W-:Y:S01]  /*1a50*/  SHF.R.U32.HI R3, RZ, 0x2, R18 ;  /* 0x00000002ff037819 */ /* 0x000fe20000011612 */
[----:B------:R-:W-:Y:S01]  /*1a60*/  UIADD3 UR39, UR40, UR39, URZ ;  /* 0x0000002728277290 */ /* 0x000fe2000fffe03f */
[----:B------:R-:W-:Y:S01]  /*1a70*/  LOP3.LUT R4, R18, 0x60, RZ, 0xc0, !PT ;  /* 0x0000006012047812 */ /* 0x000fe200078ec0ff */
[----:B------:R-:W-:Y:S01]  /*1a80*/  IMAD.SHL.U32 R8, R0, 0x40, RZ ;  /* 0x0000004000087824 */ /* 0x000fe200078e00ff */
[----:B------:R-:W-:Y:S01]  /*1a90*/  LOP3.LUT R3, R3, 0x7, RZ, 0xc0, !PT ;  /* 0x0000000703037812 */ /* 0x000fe200078ec0ff */
[----:B------:R-:W-:Y:S01]  /*1aa0*/  UISETP.GT.U32.AND UP0, UPT, UR39, 0x15, UPT ;  /* 0x000000152700788c */ /* 0x000fe2000bf04070 */
[----:B------:R-:W-:Y:S01]  /*1ab0*/  SHF.R.U32.HI R4, RZ, 0x1, R4 ;  /* 0x00000001ff047819 */ /* 0x000fe20000011604 */
[----:B------:R-:W-:Y:S01]  /*1ac0*/  ULDC UR7, c[0x0][0x284] ;  /* 0x0000a10000077ab9 */ /* 0x000fe20000000800 */
[--C-:B------:R-:W-:Y:S01]  /*1ad0*/  LOP3.LUT R8, R8, 0x40, R3.reuse, 0xe2, !PT ;  /* 0x0000004008087812 */ /* 0x100fe200078ee203 */
[----:B------:R-:W-:Y:S01]  /*1ae0*/  UISETP.LT.U32.AND UP0, UPT, UR40, 0x16, UP0 ;  /* 0x000000162800788c */ /* 0x000fe20008701070 */
[-C--:B------:R-:W-:Y:S01]  /*1af0*/  IADD3 R3, RZ, -R4.reuse, -R3 ;  /* 0x80000004ff037210 */ /* 0x080fe20007ffe803 */
[----:B------:R-:W-:Y:S01]  /*1b00*/  UISETP.GE.U32.AND UP1, UPT, UR40, 0x16, UPT ;  /* 0x000000162800788c */ /* 0x000fe2000bf26070 */
[----:B------:R-:W-:Y:S01]  /*1b10*/  LOP3.LUT R8, R8, R4, RZ, 0xfc, !PT ;  /* 0x0000000408087212 */ /* 0x000fe200078efcff */
[----:B------:R-:W-:Y:S01]  /*1b20*/  IMAD.SHL.U32 R4, R18, 0x2, RZ ;  /* 0x0000000212047824 */ /* 0x000fe200078e00ff */
[----:B------:R-:W-:Y:S01]  /*1b30*/  SHF.R.S32.HI R21, RZ, 0x1f, R23 ;  /* 0x0000001fff157819 */ /* 0x000fe20000011417 */
[----:B------:R-:W-:Y:S01]  /*1b40*/  IMAD R3, R0, -0x40, R3 ;  /* 0xffffffc000037824 */ /* 0x000fe200078e0203 */
[----:B------:R-:W-:Y:S01]  /*1b50*/  LOP3.LUT R0, R18, 0x3, RZ, 0xc0, !PT ;  /* 0x0000000312007812 */ /* 0x000fe200078ec0ff */
[----:B------:R-:W-:Y:S01]  /*1b60*/  ULDC.64 UR8, c[0x0][0x5d0] ;  /* 0x0001740000087ab9 */ /* 0x000fe20000000a00 */
[----:B------:R-:W-:Y:S01]  /*1b70*/  LOP3.LUT R4, R153, 0x6, R4, 0xf8, !PT ;  /* 0x0000000699047812 */ /* 0x000fe200078ef804 */
[----:B------:R-:W-:Y:S01]  /*1b80*/  UIMAD.WIDE.U32 UR4, UR39, -0x45d1745d, URZ ;  /* 0xba2e8ba3270478a5 */ /* 0x000fe2000f8e003f */
[----:B------:R-:W-:Y:S01]  /*1b90*/  IMAD R6, R21, UR8, RZ ;  /* 0x0000000815067c24 */ /* 0x000fe2000f8e02ff */
[----:B0-----:R-:W-:Y:S01]  /*1ba0*/  ISETP.GE.AND P0, PT, R153, R5, PT ;  /* 0x000000059900720c */ /* 0x001fe20003f06270 */
[----:B------:R-:W-:Y:S01]  /*1bb0*/  IMAD R10, R0, -0x2, R5 ;  /* 0xfffffffe000a7824 */ /* 0x000fe200078e0205 */
[----:B------:R-:W-:Y:S01]  /*1bc0*/  USEL UR6, URZ, 0x1, !UP0 ;  /* 0x000000013f067887 */ /* 0x000fe2000c000000 */
[----:B------:R-:W-:Y:S01]  /*1bd0*/  IMAD R0, R152, 0xc0, RZ ;  /* 0x000000c098007824 */ /* 0x000fe200078e02ff */
[----:B------:R-:W-:Y:S01]  /*1be0*/  SHF.R.S32.HI R5, RZ, 0x1f, R4 ;  /* 0x0000001fff057819 */ /* 0x000fe20000011404 */
[----:B------:R-:W-:Y:S01]  /*1bf0*/  USHF.R.U32.HI UR4, URZ, 0x4, UR5 ;  /* 0x000000043f047899 */ /* 0x000fe20008011605 */
[C---:B------:R-:W-:Y:S01]  /*1c00*/  IMAD R11, R23.reuse, UR9, R6 ;  /* 0x00000009170b7c24 */ /* 0x040fe2000f8e0206 */
[----:B------:R-:W-:Y:S01]  /*1c10*/  ULOP3.LUT UR38, UR38, UR6, URZ, 0x3c, !UPT ;  /* 0x0000000626267292 */ /* 0x000fe2000f8e3c3f */
[C---:B------:R-:W-:Y:S01]  /*1c20*/  ISETP.GE.OR P0, PT, R0.reuse, UR7, P0 ;  /* 0x0000000700007c0c */ /* 0x040fe20008706670 */
[----:B------:R-:W-:Y:S01]  /*1c30*/  IMAD.MOV.U32 R9, RZ, RZ, RZ ;  /* 0x000000ffff097224 */ /* 0x000fe200078e00ff */
[----:B------:R-:W-:Y:S01]  /*1c40*/  UIMAD UR39, UR4, -0x16, UR39 ;  /* 0xffffffea042778a4 */ /* 0x000fe2000f8e0227 */
[----:B------:R-:W-:Y:S01]  /*1c50*/  IMAD.WIDE.U32 R6, R23, UR8, R4 ;  /* 0x0000000817067c25 */ /* 0x000fe2000f8e0004 */
[----:B------:R-:W-:Y:S01]  /*1c60*/  IADD3 R3, -R0, UR7, R3 ;  /* 0x0000000700037c10 */ /* 0x000fe2000fffe103 */
[----:B------:R-:W-:-:S02]  /*1c70*/  @UP1 ULOP3.LUT UR38, UR38, 0x1, UR4, 0x78, !UPT ;  /* 0x0000000126261892 */ /* 0x000fc4000f8e7804 */
[----:B------:R-:W-:-:S04]  /*1c80*/  IMAD.WIDE R8, R152, 0xc0, R8 ;  /* 0x000000c098087825 */ /* 0x000fc800078e0208 */
[----:B------:R-:W-:Y:S02]  /*1c90*/  IMAD.IADD R0, R10, 0x1, -R153 ;  /* 0x000000010a007824 */ /* 0x000fe400078e0a99 */
[----:B------:R-:W-:Y:S02]  /*1ca0*/  IMAD.IADD R11, R7, 0x1, R11 ;  /* 0x00000001070b7824 */ /* 0x000fe400078e020b */
[----:B------:R-:W-:Y:S02]  /*1cb0*/  IMAD.MOV.U32 R152, RZ, RZ, -0x1 ;  /* 0xffffffffff987424 */ /* 0x000fe400078e00ff */
[----:B------:R-:W-:Y:S01]  /*1cc0*/  IMAD.MOV.U32 R10, RZ, RZ, R6 ;  /* 0x000000ffff0a7224 */ /* 0x000fe200078e0006 */
[----:B------:R-:W-:Y:S06]  /*1cd0*/  @P0 BRA `(.L_x_29) ;  /* 0x0000008400680947 */ /* 0x000fec0003800000 */
[----:B------:R-:W0:Y:S01]  /*1ce0*/  LDC.64 R6, c[0x0][0x5c8] ;  /* 0x00017200ff067b82 */ /* 0x000e220000000a00 */
[----:B-----5:R-:W-:Y:S01]  /*1cf0*/  FSETP.NEU.AND P0, PT, R155, RZ, PT ;  /* 0x000000ff9b00720b */ /* 0x020fe20003f0d000 */
[----:B------:R-:W-:Y:S01]  /*1d00*/  BSSY B0, `(.L_x_29) ;  /* 0x0000857000007945 */ /* 0x000fe20003800000 */
[----:B------:R-:W-:-:S04]  /*1d10*/  ISETP.GT.AND P3, PT, R3, RZ, PT ;  /* 0x000000ff0300720c */ /* 0x000fc80003f64270 */
[----:B------:R-:W-:Y:S01]  /*1d20*/  ISETP.GT.AND P1, PT, R0, RZ, P3 ;  /* 0x000000ff0000720c */ /* 0x000fe20001f24270 */
[-C--:B0-----:R-:W-:Y:S02]  /*1d30*/  IMAD R12, R9, R6.reuse, RZ ;  /* 0x00000006090c7224 */ /* 0x081fe400078e02ff */
[----:B------:R-:W-:-:S04]  /*1d40*/  IMAD.WIDE.U32 R166, R8, R6, R10 ;  /* 0x0000000608a67225 */ /* 0x000fc800078e000a */
[----:B------:R-:W-:-:S05]  /*1d50*/  IMAD R11, R8, R7, R12 ;  /* 0x00000007080b7224 */ /* 0x000fca00078e020c */
[----:B------:R-:W-:Y:S01]  /*1d60*/  IADD3 R169, R167, R11, RZ ;  /* 0x0000000ba7a97210 */ /* 0x000fe20007ffe0ff */
[----:B------:R-:W-:Y:S06]  /*1d70*/  @!P0 BRA `(.L_x_30) ;  /* 0x0000006000088947 */ /* 0x000fec0003800000 */
[----:B------:R-:W0:Y:S01]  /*1d80*/  LDC.64 R12, c[0x0][0x5b8] ;  /* 0x00016e00ff0c7b82 */ /* 0x000e220000000a00 */
[----:B------:R-:W-:-:S07]  /*1d90*/  ULDC.64 UR4, c[0x0][0x5c0] ;  /* 0x0001700000047ab9 */ /* 0x000fce0000000a00 */
[----:B------:R-:W1:Y:S08]  /*1da0*/  LDC.64 R14, c[0x0][0x5b0] ;  /* 0x00016c00ff0e7b82 */ /* 0x000e700000000a00 */
[----:B------:R-:W2:Y:S01]  /*1db0*/  LDC.64 R10, c[0x0][0x5a8] ;  /* 0x00016a00ff0a7b82 */ /* 0x000ea20000000a00 */
[----:B0-----:R-:W-:-:S04]  /*1dc0*/  IMAD R20, R21, R12, RZ ;  /* 0x0000000c15147224 */ /* 0x001fc800078e02ff */
[C---:B------:R-:W-:Y:S02]  /*1dd0*/  IMAD R13, R23.reuse, R13, R20 ;  /* 0x0000000d170d7224 */ /* 0x040fe400078e0214 */
[----:B------:R-:W-:-:S04]  /*1de0*/  IMAD.WIDE.U32 R20, R23, R12, R4 ;  /* 0x0000000c17147225 */ /* 0x000fc800078e0004 */
[-C--:B-1----:R-:W-:Y:S02]  /*1df0*/  IMAD R153, R9, R14.reuse, RZ ;  /* 0x0000000e09997224 */ /* 0x082fe400078e02ff */
[----:B------:R-:W-:Y:S02]  /*1e00*/  IMAD.IADD R157, R21, 0x1, R13 ;  /* 0x00000001159d7824 */ /* 0x000fe400078e020d */
[----:B------:R-:W-:Y:S02]  /*1e10*/  IMAD.MOV.U32 R156, RZ, RZ, R20 ;  /* 0x000000ffff9c7224 */ /* 0x000fe400078e0014 */
[C---:B------:R-:W-:Y:S02]  /*1e20*/  IMAD R165, R8.reuse, R15, R153 ;  /* 0x0000000f08a57224 */ /* 0x040fe400078e0299 */
[----:B------:R-:W-:-:S04]  /*1e30*/  IMAD.WIDE.U32 R158, R8, R14, R156 ;  /* 0x0000000e089e7225 */ /* 0x000fc800078e009c */
[----:B------:R-:W-:Y:S01]  /*1e40*/  IMAD.IADD R153, R159, 0x1, R165 ;  /* 0x000000019f997824 */ /* 0x000fe200078e02a5 */
[----:B--2---:R-:W-:-:S04]  /*1e50*/  LEA R160, P0, R158, R10, 0x1 ;  /* 0x0000000a9ea07211 */ /* 0x004fc800078008ff */
[----:B------:R-:W-:-:S05]  /*1e60*/  LEA.HI.X R161, R158, R11, R153, 0x1, P0 ;  /* 0x0000000b9ea17211 */ /* 0x000fca00000f0c99 */
[----:B------:R-:W2:Y:S01]  /*1e70*/  @P1 LDG.E.LTC128B.U16 R153, desc[UR36][R160.64] ;  /* 0x00000024a0991981 */ /* 0x000ea2000c1e1520 */
[----:B------:R-:W-:Y:S01]  /*1e80*/  IMAD.WIDE.U32 R162, R8, R14, R4 ;  /* 0x0000000e08a27225 */ /* 0x000fe200078e0004 */
[----:B------:R-:W-:Y:S01]  /*1e90*/  ISETP.GT.AND P2, PT, R0, 0x1, P3 ;  /* 0x000000010000780c */ /* 0x000fe20001f44270 */
[----:B------:R-:W-:Y:S02]  /*1ea0*/  BSSY B1, `(.L_x_31) ;  /* 0x0000012000017945 */ /* 0x000fe40003800000 */
[----:B------:R-:W-:Y:S02]  /*1eb0*/  IMAD.IADD R163, R165, 0x1, R163 ;  /* 0x00000001a5a37824 */ /* 0x000fe400078e02a3 */
[----:B------:R-:W-:-:S04]  /*1ec0*/  IMAD.WIDE.U32 R162, R23, R12, R162 ;  /* 0x0000000c17a27225 */ /* 0x000fc800078e00a2 */
[----:B--2---:R-:W-:-:S04]  /*1ed0*/  IMAD.U32 R158, R153, 0x10000, RZ ;  /* 0x00010000999e7824 */ /* 0x004fc800078e00ff */
[----:B------:R-:W-:Y:S01]  /*1ee0*/  FMUL R159, R158, R155 ;  /* 0x0000009b9e9f7220 */ /* 0x000fe20000400000 */
[----:B------:R-:W-:-:S03]  /*1ef0*/  LEA R158, P0, R166, UR4, 0x1 ;  /* 0x00000004a69e7c11 */ /* 0x000fc6000f8008ff */
[----:B------:R-:W-:Y:S01]  /*1f00*/  FFMA R159, R88, R154, R159 ;  /* 0x0000009a589f7223 */ /* 0x000fe2000000009f */
[----:B------:R-:W-:-:S04]  /*1f10*/  IMAD.IADD R88, R13, 0x1, R163 ;  /* 0x000000010d587824 */ /* 0x000fc800078e02a3 */
[----:B------:R-:W-:Y:S02]  /*1f20*/  F2FP.BF16.F32.PACK_AB R161, RZ, R159 ;  /* 0x0000009fffa1723e */ /* 0x000fe400000010ff */
[----:B------:R-:W-:Y:S02]  /*1f30*/  LEA.HI.X R159, R166, UR5, R169, 0x1, P0 ;  /* 0x00000005a69f7c11 */ /* 0x000fe400080f0ca9 */
[----:B------:R-:W-:Y:S02]  /*1f40*/  PRMT R163, R161, 0x7610, R163 ;  /* 0x00007610a1a37816 */ /* 0x000fe400000000a3 */
[----:B------:R-:W-:-:S03]  /*1f50*/  LEA R160, P0, R162, R10, 0x1 ;  /* 0x0000000aa2a07211 */ /* 0x000fc600078008ff */
[----:B------:R0:W-:Y:S01]  /*1f60*/  @P1 STG.E.U16 desc[UR36][R158.64], R163 ;  /* 0x000000a39e001986 */ /* 0x0001e2000c101524 */
[----:B------:R-:W-:Y:S01]  /*1f70*/  LEA.HI.X R161, R162, R11, R88, 0x1, P0 ;  /* 0x0000000ba2a17211 */ /* 0x000fe200000f0c58 */
[C---:B------:R-:W-:Y:S01]  /*1f80*/  IMAD.SHL.U32 R162, R14.reuse, 0x8, RZ ;  /* 0x000000080ea27824 */ /* 0x040fe200078e00ff */
[----:B0-----:R-:W-:Y:S01]  /*1f90*/  SHF.L.U64.HI R163, R14, 0x3, R15 ;  /* 0x000000030ea37819 */ /* 0x001fe2000001020f */
[----:B------:R-:W-:Y:S06]  /*1fa0*/  @!P2 BRA `(.L_x_32) ;  /* 0x000000000004a947 */ /* 0x000fec0003800000 */
[----:B------:R0:W5:Y:S02]  /*1fb0*/  LDG.E.LTC128B.U16 R153, desc[UR36][R160.64+0x2] ;  /* 0x00000224a0997981 */ /* 0x000164000c1e1520 */
.L_x_32:
[----:B------:R-:W-:Y:S05]  /*1fc0*/  BSYNC B1 ;  /* 0x0000000000017941 */ /* 0x000fea0003800000 */
.L_x_31:
[----:B------:R-:W-:Y:S01]  /*1fd0*/  IMAD.WIDE.U32 R168, R8, R14, R162 ;  /* 0x0000000e08a87225 */ /* 0x000fe200078e00a2 */
[----:B------:R-:W-:Y:S02]  /*1fe0*/  ISETP.GT.AND P0, PT, R3, 0x8, PT ;  /* 0x000000080300780c */ /* 0x000fe40003f04270 */
[C---:B-----5:R-:W-:Y:S01]  /*1ff0*/  PRMT R170, R153.reuse, 0x7610, R170 ;  /* 0x0000761099aa7816 */ /* 0x060fe200000000aa */
[----:B------:R-:W-:Y:S01]  /*2000*/  IMAD.U32 R88, R153, 0x10000, RZ ;  /* 0x0001000099587824 */ /* 0x000fe200078e00ff */
[----:B------:R-:W-:Y:S01]  /*2010*/  ISETP.GT.AND P1, PT, R0, RZ, P0 ;  /* 0x000000ff0000720c */ /* 0x000fe20000724270 */
[----:B------:R-:W-:Y:S01]  /*2020*/  IMAD.IADD R169, R165, 0x1, R169 ;  /* 0x00000001a5a97824 */ /* 0x000fe200078e02a9 */
[----:B------:R-:W-:Y:S01]  /*2030*/  IADD3 R165, P4, R20, R168, RZ ;  /* 0x000000a814a57210 */ /* 0x000fe20007f9e0ff */
[----:B------:R-:W-:-:S04]  /*2040*/  FMUL R88, R88, R155 ;  /* 0x0000009b58587220 */ /* 0x000fc80000400000 */
[----:B------:R-:W-:Y:S01]  /*2050*/  FFMA R89, R89, R154, R88 ;  /* 0x0000009a59597223 */ /* 0x000fe20000000058 */
[----:B------:R-:W-:Y:S01]  /*2060*/  IMAD.X R166, R169, 0x1, R157, P4 ;  /* 0x00000001a9a67824 */ /* 0x000fe200020e069d */
[----:B------:R-:W-:-:S03]  /*2070*/  LEA R88, P4, R165, R10, 0x1 ;  /* 0x0000000aa5587211 */ /* 0x000fc600078808ff */
[----:B------:R-:W-:Y:S02]  /*2080*/  F2FP.BF16.F32.PACK_AB R167, RZ, R89 ;  /* 0x00000059ffa7723e */ /* 0x000fe400000010ff */
[----:B------:R-:W-:-:S03]  /*2090*/  LEA.HI.X R89, R165, R11, R166, 0x1, P4 ;  /* 0x0000000ba5597211 */ /* 0x000fc600020f0ca6 */
[----:B------:R1:W-:Y:S04]  /*20a0*/  @P2 STG.E.U16 desc[UR36][R158.64+0x2], R167 ;  /* 0x000002a79e002986 */ /* 0x0003e8000c101524 */
[----:B------:R2:W3:Y:S01]  /*20b0*/  @P1 LDG.E.LTC128B.U16 R170, desc[UR36][R88.64] ;  /* 0x0000002458aa1981 */ /* 0x0004e2000c1e1520 */
[----:B------:R-:W-:Y:S01]  /*20c0*/  IMAD.SHL.U32 R153, R6, 0x10, RZ ;  /* 0x0000001006997824 */ /* 0x000fe200078e00ff */
[----:B------:R-:W-:Y:S01]  /*20d0*/  IADD3 R168, P2, R4, R168, RZ ;  /* 0x000000a804a87210 */ /* 0x000fe20007f5e0ff */
[----:B------:R-:W-:Y:S04]  /*20e0*/  BSSY B1, `(.L_x_33) ;  /* 0x0000011000017945 */ /* 0x000fe80003800000 */
[----:B------:R-:W-:Y:S01]  /*20f0*/  IMAD.X R169, R5, 0x1, R169, P2 ;  /* 0x0000000105a97824 */ /* 0x000fe200010e06a9 */
[----:B------:R-:W-:Y:S01]  /*2100*/  ISETP.GT.AND P2, PT, R0, 0x1, P0 ;  /* 0x000000010000780c */ /* 0x000fe20000744270 */
[----:B------:R-:W-:-:S04]  /*2110*/  IMAD.WIDE.U32 R168, R23, R12, R168 ;  /* 0x0000000c17a87225 */ /* 0x000fc800078e00a8 */
[----:B------:R-:W-:Y:S01]  /*2120*/  IMAD.IADD R169, R13, 0x1, R169 ;  /* 0x000000010da97824 */ /* 0x000fe200078e02a9 */
[----:B--2---:R-:W-:-:S04]  /*2130*/  LEA R88, P5, R168, R10, 0x1 ;  /* 0x0000000aa8587211 */ /* 0x004fc800078a08ff */
[----:B------:R-:W-:Y:S01]  /*2140*/  LEA.HI.X R89, R168, R11, R169, 0x1, P5 ;  /* 0x0000000ba8597211 */ /* 0x000fe200028f0ca9 */
[----:B---3--:R-:W-:-:S04]  /*2150*/  IMAD.U32 R166, R170, 0x10000, RZ ;  /* 0x00010000aaa67824 */ /* 0x008fc800078e00ff */
[----:B------:R-:W-:Y:S01]  /*2160*/  FMUL R165, R166, R155 ;  /* 0x0000009ba6a57220 */ /* 0x000fe20000400000 */
[----:B------:R-:W-:-:S03]  /*2170*/  IADD3 R166, P4, R153, R158, RZ ;  /* 0x0000009e99a67210 */ /* 0x000fc60007f9e0ff */
[----:B------:R-:W-:Y:S01]  /*2180*/  FFMA R90, R90, R154, R165 ;  /* 0x0000009a5a5a7223 */ /* 0x000fe200000000a5 */
[----:B------:R-:W-:-:S04]  /*2190*/  SHF.L.U64.HI R165, R6, 0x4, R7 ;  /* 0x0000000406a57819 */ /* 0x000fc80000010207 */
[----:B------:R-:W-:Y:S01]  /*21a0*/  F2FP.BF16.F32.PACK_AB R90, RZ, R90 ;  /* 0x0000005aff5a723e */ /* 0x000fe200000010ff */
[----:B-1----:R-:W-:-:S05]  /*21b0*/  IMAD.X R167, R165, 0x1, R159, P4 ;  /* 0x00000001a5a77824 */ /* 0x002fca00020e069f */
[----:B------:R1:W-:Y:S01]  /*21c0*/  @P1 STG.E.U16 desc[UR36][R166.64], R90 ;  /* 0x0000005aa6001986 */ /* 0x0003e2000c101524 */
[----:B------:R-:W-:Y:S05]  /*21d0*/  @!P2 BRA `(.L_x_34) ;  /* 0x000000000004a947 */ /* 0x000fea0003800000 */
[----:B------:R2:W5:Y:S02]  /*21e0*/  LDG.E.LTC128B.U16 R170, desc[UR36][R88.64+0x2] ;  /* 0x0000022458aa7981 */ /* 0x000564000c1e1520 */
.L_x_34:
[----:B------:R-:W-:Y:S05]  /*21f0*/  BSYNC B1 ;  /* 0x0000000000017941 */ /* 0x000fea0003800000 */
.L_x_33:
[----:B-1---5:R-:W-:Y:S01]  /*2200*/  IMAD.U32 R90, R170, 0x10000, RZ ;  /* 0x00010000aa5a7824 */ /* 0x022fe200078e00ff */
[----:B------:R-:W-:Y:S01]  /*2210*/  ISETP.GT.AND P1, PT, R0, 0x8, P3 ;  /* 0x000000080000780c */ /* 0x000fe20001f24270 */
[----:B------:R-:W-:Y:S02]  /*2220*/  BSSY B1, `(.L_x_35) ;  /* 0x000000a000017945 */ /* 0x000fe40003800000 */
[----:B------:R-:W-:-:S04]  /*2230*/  FMUL R90, R90, R155 ;  /* 0x0000009b5a5a7220 */ /* 0x000fc80000400000 */
[----:B------:R-:W-:Y:S01]  /*2240*/  FFMA R90, R91, R154, R90 ;  /* 0x0000009a5b5a7223 */ /* 0x000fe2000000005a */
[----:B------:R-:W-:-:S04]  /*2250*/  @P2 IMAD.MOV.U32 R91, RZ, RZ, R167 ;  /* 0x000000ffff5b2224 */ /* 0x000fc800078e00a7 */
[----:B------:R-:W-:-:S04]  /*2260*/  F2FP.BF16.F32.PACK_AB R90, RZ, R90 ;  /* 0x0000005aff5a723e */ /* 0x000fc800000010ff */
[----:B------:R-:W-:Y:S01]  /*2270*/  PRMT R168, R90, 0x7610, R168 ;  /* 0x000076105aa87816 */ /* 0x000fe200000000a8 */
[----:B------:R-:W-:-:S05]  /*2280*/  @P2 IMAD.MOV.U32 R90, RZ, RZ, R166 ;  /* 0x000000ffff5a2224 */ /* 0x000fca00078e00a6 */
[----:B------:R1:W-:Y:S01]  /*2290*/  @P2 STG.E.U16 desc[UR36][R90.64+0x2], R168 ;  /* 0x000002a85a002986 */ /* 0x0003e2000c101524 */
[----:B------:R-:W-:Y:S05]  /*22a0*/  @!P1 BRA `(.L_x_36) ;  /* 0x0000000000049947 */ /* 0x000fea0003800000 */
[----:B------:R3:W5:Y:S02]  /*22b0*/  LDG.E.LTC128B.U16 R170, desc[UR36][R160.64+0x10] ;  /* 0x00001024a0aa7981 */ /* 0x000764000c1e1520 */
.L_x_36:
[----:B------:R-:W-:Y:S05]  /*22c0*/  BSYNC B1 ;  /* 0x0000000000017941 */ /* 0x000fea0003800000 */
.L_x_35:
[----:B-1---5:R-:W-:Y:S01]  /*22d0*/  SHF.L.U32 R90, R170, 0x10, RZ ;  /* 0x00000010aa5a7819 */ /* 0x022fe200000006ff */
[----:B------:R-:W-:Y:S01]  /*22e0*/  BSSY B1, `(.L_x_37) ;  /* 0x000000b000017945 */ /* 0x000fe20003800000 */
[----:B------:R-:W-:-:S03]  /*22f0*/  ISETP.GT.AND P2, PT, R0, 0x9, P3 ;  /* 0x000000090000780c */ /* 0x000fc60001f44270 */
[----:B------:R-:W-:Y:S01]  /*2300*/  FMUL R91, R90, R155 ;  /* 0x0000009b5a5b7220 */ /* 0x000fe20000400000 */
[----:B------:R-:W-:-:S03]  /*2310*/  @P1 IMAD.MOV.U32 R90, RZ, RZ, R158 ;  /* 0x000000ffff5a1224 */ /* 0x000fc600078e009e */
[----:B------:R-:W-:-:S05]  /*2320*/  FFMA R91, R92, R154, R91 ;  /* 0x0000009a5c5b7223 */ /* 0x000fca000000005b */
[----:B------:R-:W-:-:S04]  /*2330*/  F2FP.BF16.F32.PACK_AB R91, RZ, R91 ;  /* 0x0000005bff5b723e */ /* 0x000fc800000010ff */
[----:B------:R-:W-:Y:S01]  /*2340*/  PRMT R92, R91, 0x7610, R92 ;  /* 0x000076105b5c7816 */ /* 0x000fe2000000005c */
[----:B------:R-:W-:-:S05]  /*2350*/  @P1 IMAD.MOV.U32 R91, RZ, RZ, R159 ;  /* 0x000000ffff5b1224 */ /* 0x000fca00078e009f */
[----:B------:R1:W-:Y:S01]  /*2360*/  @P1 STG.E.U16 desc[UR36][R90.64+0x10], R92 ;  /* 0x0000105c5a001986 */ /* 0x0003e2000c101524 */
[----:B------:R-:W-:Y:S05]  /*2370*/  @!P2 BRA `(.L_x_38) ;  /* 0x000000000004a947 */ /* 0x000fea0003800000 */
[----:B------:R4:W5:Y:S02]  /*2380*/  LDG.E.LTC128B.U16 R170, desc[UR36][R160.64+0x12] ;  /* 0x00001224a0aa7981 */ /* 0x000964000c1e1520 */
.L_x_38:
[----:B------:R-:W-:Y:S05]  /*2390*/  BSYNC B1 ;  /* 0x0000000000017941 */ /* 0x000fea0003800000 */
.L_x_37:
[----:B-1---5:R-:W-:Y:S01]  /*23a0*/  IMAD.U32 R90, R170, 0x10000, RZ ;  /* 0x00010000aa5a7824 */ /* 0x022fe200078e00ff */
[----:B------:R-:W-:Y:S01]  /*23b0*/  ISETP.GT.AND P1, PT, R0, 0x8, P0 ;  /* 0x000000080000780c */ /* 0x000fe20000724270 */
[----:B------:R-:W-:Y:S01]  /*23c0*/  @P2 IMAD.MOV.U32 R91, RZ, RZ, R159 ;  /* 0x000000ffff5b2224 */ /* 0x000fe200078e009f */
[----:B------:R-:W-:Y:S01]  /*23d0*/  BSSY B1, `(.L_x_39) ;  /* 0x0000009000017945 */ /* 0x000fe20003800000 */
[----:B------:R-:W-:-:S04]  /*23e0*/  FMUL R90, R90, R155 ;  /* 0x0000009b5a5a7220 */ /* 0x000fc80000400000 */
[----:B------:R-:W-:-:S05]  /*23f0*/  FFMA R90, R93, R154, R90 ;  /* 0x0000009a5d5a7223 */ /* 0x000fca000000005a */
[----:B------:R-:W-:-:S04]  /*2400*/  F2FP.BF16.F32.PACK_AB R90, RZ, R90 ;  /* 0x0000005aff5a723e */ /* 0x000fc800000010ff */
[----:B------:R-:W-:Y:S01]  /*2410*/  PRMT R92, R90, 0x7610, R92 ;  /* 0x000076105a5c7816 */ /* 0x000fe2000000005c */
[----:B------:R-:W-:-:S05]  /*2420*/  @P2 IMAD.MOV.U32 R90, RZ, RZ, R158 ;  /* 0x000000ffff5a2224 */ /* 0x000fca00078e009e */
[----:B------:R1:W-:Y:S01]  /*2430*/  @P2 STG.E.U16 desc[UR36][R90.64+0x12], R92 ;  /* 0x0000125c5a002986 */ /* 0x0003e2000c101524 */
[----:B------:R-:W-:Y:S05]  /*2440*/  @!P1 BRA `(.L_x_40) ;  /* 0x0000000000049947 */ /* 0x000fea0003800000 */
[----:B------:R0:W5:Y:S02]  /*2450*/  LDG.E.LTC128B.U16 R170, desc[UR36][R88.64+0x10] ;  /* 0x0000102458aa7981 */ /* 0x000164000c1e1520 */
.L_x_40:
[----:B------:R-:W-:Y:S05]  /*2460*/  BSYNC B1 ;  /* 0x0000000000017941 */ /* 0x000fea0003800000 */
.L_x_39:
[----:B-1---5:R-:W-:Y:S01]  /*2470*/  IMAD.U32 R90, R170, 0x10000, RZ ;  /* 0x00010000aa5a7824 */ /* 0x022fe200078e00ff */
[----:B------:R-:W-:Y:S01]  /*2480*/  ISETP.GT.AND P2, PT, R0, 0x9, P0 ;  /* 0x000000090000780c */ /* 0x000fe20000744270 */
[----:B------:R-:W-:Y:S02]  /*2490*/  BSSY B1, `(.L_x_41) ;  /* 0x000000a000017945 */ /* 0x000fe40003800000 */
        /* <DEDUP_REMOVED lines=9> */
.L_x_42:
[----:B------:R-:W-:Y:S05]  /*2530*/  BSYNC B1 ;  /* 0x0000000000017941 */ /* 0x000fea0003800000 */
.L_x_41:
        /* <DEDUP_REMOVED lines=12> */
.L_x_44:
[----:B------:R-:W-:Y:S05]  /*2600*/  BSYNC B1 ;  /* 0x0000000000017941 */ /* 0x000fea0003800000 */
.L_x_43:
        /* <DEDUP_REMOVED lines=12> */
.L_x_46:
[----:B------:R-:W-:Y:S05]  /*26d0*/  BSYNC B1 ;  /* 0x0000000000017941 */ /* 0x000fea0003800000 */
.L_x_45:
        /* <DEDUP_REMOVED lines=12> */
.L_x_48:
[----:B------:R-:W-:Y:S05]  /*27a0*/  BSYNC B1 ;  /* 0x0000000000017941 */ /* 0x000fea0003800000 */
.L_x_47:
[----:B-1---5:R-:W-:Y:S01]  /*27b0*/  IMAD.U32 R90, R170, 0x10000, RZ ;  /* 0x00010000aa5a7824 */ /* 0x022fe200078e00ff */
[----:B------:R-:W-:Y:S01]  /*27c0*/  ISETP.GT.AND P2, PT, R0, 0x11, P0 ;  /* 0x000000110000780c */ /* 0x000fe20000744270 */
[----:B------:R-:W-:Y:S02]  /*27d0*/  BSSY B1, `(.L_x_49) ;  /* 0x000000a000017945 */ /* 0x000fe40003800000 */
[----:B------:R-:W-:Y:S01]  /*27e0*/  FMUL R91, R90, R155 ;  /* 0x0000009b5a5b7220 */ /* 0x000fe20000400000 */
[----:B------:R-:W-:-:S03]  /*27f0*/  @P1 MOV R90, R166 ;  /* 0x000000a6005a1202 */ /* 0x000fc60000000f00 */
[----:B------:R-:W-:-:S05]  /*2800*/  FFMA R91, R98, R154, R91 ;  /* 0x0000009a625b7223 */ /* 0x000fca000000005b */
[----:B------:R-:W-:-:S04]  /*2810*/  F2FP.BF16.F32.PACK_AB R91, RZ, R91 ;  /* 0x0000005bff5b723e */ /* 0x000fc800000010ff */
[----:B------:R-:W-:Y:S01]  /*2820*/  PRMT R92, R91, 0x7610, R92 ;  /* 0x000076105b5c7816 */ /* 0x000fe2000000005c */
[----:B------:R-:W-:-:S05]  /*2830*/  @P1 IMAD.MOV.U32 R91, RZ, RZ, R167 ;  /* 0x000000ffff5b1224 */ /* 0x000fca00078e00a7 */
[----:B------:R1:W-:Y:S01]  /*2840*/  @P1 STG.E.U16 desc[UR36][R90.64+0x20], R92 ;  /* 0x0000205c5a001986 */ /* 0x0003e2000c101524 */
[----:B------:R-:W-:Y:S05]  /*2850*/  @!P2 BRA `(.L_x_50) ;  /* 0x000000000004a947 */ /* 0x000fea0003800000 */
[----:B------:R0:W5:Y:S02]  /*2860*/  LDG.E.LTC128B.U16 R170, desc[UR36][R88.64+0x22] ;  /* 0x0000222458aa7981 */ /* 0x000164000c1e1520 */
.L_x_50:
[----:B------:R-:W-:Y:S05]  /*2870*/  BSYNC B1 ;  /* 0x0000000000017941 */ /* 0x000fea0003800000 */
.L_x_49:
        /* <DEDUP_REMOVED lines=12> */
.L_x_52:
[----:B------:R-:W-:Y:S05]  /*2940*/  BSYNC B1 ;  /* 0x0000000000017941 */ /* 0x000fea0003800000 */
.L_x_51:
        /* <DEDUP_REMOVED lines=12> */
.L_x_54:
[----:B------:R-:W-:Y:S05]  /*2a10*/  BSYNC B1 ;  /* 0x0000000000017941 */ /* 0x000fea0003800000 */
.L_x_53:
        /* <DEDUP_REMOVED lines=12> */
.L_x_56:
[----:B------:R-:W-:Y:S05]  /*2ae0*/  BSYNC B1 ;  /* 0x0000000000017941 */ /* 0x000fea0003800000 */
.L_x_55:
        /* <DEDUP_REMOVED lines=12> */
.L_x_58:
[----:B------:R-:W-:Y:S05]  /*2bb0*/  BSYNC B1 ;  /* 0x0000000000017941 */ /* 0x000fea0003800000 */
.L_x_57:
        /* <DEDUP_REMOVED lines=12> */
.L_x_60:
[----:B------:R-:W-:Y:S05]  /*2c80*/  BSYNC B1 ;  /* 0x0000000000017941 */ /* 0x000fea0003800000 */
.L_x_59:
[----:B-1---5:R-:W-:Y:S01]  /*2c90*/  IMAD.U32 R90, R170, 0x10000, RZ ;  /* 0x00010000aa5a7824 */ /* 0x022fe200078e00ff */
[----:B------:R-:W-:Y:S01]  /*2ca0*/  ISETP.GT.AND P2, PT, R0, 0x21, P3 ;  /* 0x000000210000780c */ /* 0x000fe20001f44270 */
[----:B------:R-:W-:Y:S02]  /*2cb0*/  BSSY B1, `(.L_x_61) ;  /* 0x000000a000017945 */ /* 0x000fe40003800000 */
[----:B------:R-:W-:Y:S01]  /*2cc0*/  FMUL R91, R90, R155 ;  /* 0x0000009b5a5b7220 */ /* 0x000fe20000400000 */
[----:B------:R-:W-:-:S03]  /*2cd0*/  @P1 IMAD.MOV.U32 R90, RZ, RZ, R158 ;  /* 0x000000ffff5a1224 */ /* 0x000fc600078e009e */
[----:B------:R-:W-:-:S05]  /*2ce0*/  FFMA R91, R104, R154, R91 ;  /* 0x0000009a685b7223 */ /* 0x000fca000000005b */
[----:B------:R-:W-:-:S04]  /*2cf0*/  F2FP.BF16.F32.PACK_AB R91, RZ, R91 ;  /* 0x0000005bff5b723e */ /* 0x000fc800000010ff */
[----:B------:R-:W-:Y:S02]  /*2d00*/  PRMT R92, R91, 0x7610, R92 ;  /* 0x000076105b5c7816 */ /* 0x000fe4000000005c */
[----:B------:R-:W-:-:S05]  /*2d10*/  @P1 MOV R91, R159 ;  /* 0x0000009f005b1202 */ /* 0x000fca0000000f00 */
[----:B------:R1:W-:Y:S01]  /*2d20*/  @P1 STG.E.U16 desc[UR36][R90.64+0x40], R92 ;  /* 0x0000405c5a001986 */ /* 0x0003e2000c101524 */
[----:B------:R-:W-:Y:S05]  /*2d30*/  @!P2 BRA `(.L_x_62) ;  /* 0x000000000004a947 */ /* 0x000fea0003800000 */
[----:B------:R0:W5:Y:S02]  /*2d40*/  LDG.E.LTC128B.U16 R170, desc[UR36][R160.64+0x42] ;  /* 0x00004224a0aa7981 */ /* 0x000164000c1e1520 */
.L_x_62:
[----:B------:R-:W-:Y:S05]  /*2d50*/  BSYNC B1 ;  /* 0x0000000000017941 */ /* 0x000fea0003800000 */
.L_x_61:
        /* <DEDUP_REMOVED lines=12> */
.L_x_64:
[----:B------:R-:W-:Y:S05]  /*2e20*/  BSYNC B1 ;  /* 0x0000000000017941 */ /* 0x000fea0003800000 */
.L_x_63:
        /* <DEDUP_REMOVED lines=12> */
.L_x_66:
[----:B------:R-:W-:Y:S05]  /*2ef0*/  BSYNC B1 ;  /* 0x0000000000017941 */ /* 0x000fea0003800000 */
.L_x_65:
        /* <DEDUP_REMOVED lines=12> */
.L_x_68:
[----:B------:R-:W-:Y:S05]  /*2fc0*/  BSYNC B1 ;  /* 0x0000000000017941 */ /* 0x000fea0003800000 */
.L_x_67:
        /* <DEDUP_REMOVED lines=12> */
.L_x_70:
[----:B------:R-:W-:Y:S05]  /*3090*/  BSYNC B1 ;  /* 0x0000000000017941 */ /* 0x000fea0003800000 */
.L_x_69:
        /* <DEDUP_REMOVED lines=12> */
.L_x_72:
[----:B------:R-:W-:Y:S05]  /*3160*/  BSYNC B1 ;  /* 0x0000000000017941 */ /* 0x000fea0003800000 */
.L_x_71:
        /* <DEDUP_REMOVED lines=12> */
.L_x_74:
[----:B------:R-:W-:Y:S05]  /*3230*/  BSYNC B1 ;  /* 0x0000000000017941 */ /* 0x000fea0003800000 */
.L_x_73:
[----:B-1---5:R-:W-:Y:S01]  /*3240*/  SHF.L.U32 R90, R170, 0x10, RZ ;  /* 0x00000010aa5a7819 */ /* 0x022fe200000006ff */
[----:B------:R-:W-:Y:S01]  /*3250*/  @P2 IMAD.MOV.U32 R91, RZ, RZ, R167 ;  /* 0x000000ffff5b2224 */ /* 0x000fe200078e00a7 */
[----:B------:R-:W-:Y:S01]  /*3260*/  ISETP.GT.AND P1, PT, R0, 0x30, P3 ;  /* 0x000000300000780c */ /* 0x000fe20001f24270 */
[----:B------:R-:W-:Y:S02]  /*3270*/  BSSY B1, `(.L_x_75) ;  /* 0x0000009000017945 */ /* 0x000fe40003800000 */
        /* <DEDUP_REMOVED lines=8> */
.L_x_76:
[----:B------:R-:W-:Y:S05]  /*3300*/  BSYNC B1 ;  /* 0x0000000000017941 */ /* 0x000fea0003800000 */
.L_x_75:
        /* <DEDUP_REMOVED lines=12> */
.L_x_78:
[----:B------:R-:W-:Y:S05]  /*33d0*/  BSYNC B1 ;  /* 0x0000000000017941 */ /* 0x000fea0003800000 */
.L_x_77:
        /* <DEDUP_REMOVED lines=12> */
.L_x_80:
[----:B------:R-:W-:Y:S05]  /*34a0*/  BSYNC B1 ;  /* 0x0000000000017941 */ /* 0x000fea0003800000 */
.L_x_79:
        /* <DEDUP_REMOVED lines=12> */
.L_x_82:
[----:B------:R-:W-:Y:S05]  /*3570*/  BSYNC B1 ;  /* 0x0000000000017941 */ /* 0x000fea0003800000 */
.L_x_81:
        /* <DEDUP_REMOVED lines=12> */
.L_x_84:
[----:B------:R-:W-:Y:S05]  /*3640*/  BSYNC B1 ;  /* 0x0000000000017941 */ /* 0x000fea0003800000 */
.L_x_83:
        /* <DEDUP_REMOVED lines=12> */
.L_x_86:
[----:B------:R-:W-:Y:S05]  /*3710*/  BSYNC B1 ;  /* 0x0000000000017941 */ /* 0x000fea0003800000 */
.L_x_85:
[----:B-1---5:R-:W-:Y:S01]  /*3720*/  IMAD.U32 R90, R170, 0x10000, RZ ;  /* 0x00010000aa5a7824 */ /* 0x022fe200078e00ff */
[----:B------:R-:W-:Y:S01]  /*3730*/  ISETP.GT.AND P1, PT, R0, 0x38, P0 ;  /* 0x000000380000780c */ /* 0x000fe20000724270 */
[----:B------:R-:W-:Y:S01]  /*3740*/  @P2 IMAD.MOV.U32 R91, RZ, RZ, R159 ;  /* 0x000000ffff5b2224 */ /* 0x000fe200078e009f */
[----:B------:R-:W-:Y:S01]  /*3750*/  BSSY B1, `(.L_x_87) ;  /* 0x0000009000017945 */ /* 0x000fe20003800000 */
[----:B------:R-:W-:-:S04]  /*3760*/  FMUL R90, R90, R155 ;  /* 0x0000009b5a5a7220 */ /* 0x000fc80000400000 */
[----:B------:R-:W-:-:S05]  /*3770*/  FFMA R90, R117, R154, R90 ;  /* 0x0000009a755a7223 */ /* 0x000fca000000005a */
[----:B------:R-:W-:-:S04]  /*3780*/  F2FP.BF16.F32.PACK_AB R90, RZ, R90 ;  /* 0x0000005aff5a723e */ /* 0x000fc800000010ff */
[----:B------:R-:W-:Y:S02]  /*3790*/  PRMT R92, R90, 0x7610, R92 ;  /* 0x000076105a5c7816 */ /* 0x000fe4000000005c */
[----:B------:R-:W-:-:S05]  /*37a0*/  @P2 MOV R90, R158 ;  /* 0x0000009e005a2202 */ /* 0x000fca0000000f00 */
[----:B------:R1:W-:Y:S01]  /*37b0*/  @P2 STG.E.U16 desc[UR36][R90.64+0x72], R92 ;  /* 0x0000725c5a002986 */ /* 0x0003e2000c101524 */
[----:B------:R-:W-:Y:S05]  /*37c0*/  @!P1 BRA `(.L_x_88) ;  /* 0x0000000000049947 */ /* 0x000fea0003800000 */
[----:B------:R0:W5:Y:S02]  /*37d0*/  LDG.E.LTC128B.U16 R170, desc[UR36][R88.64+0x70] ;  /* 0x0000702458aa7981 */ /* 0x000164000c1e1520 */
.L_x_88:
[----:B------:R-:W-:Y:S05]  /*37e0*/  BSYNC B1 ;  /* 0x0000000000017941 */ /* 0x000fea0003800000 */
.L_x_87:
        /* <DEDUP_REMOVED lines=12> */
.L_x_90:
[----:B------:R-:W-:Y:S05]  /*38b0*/  BSYNC B1 ;  /* 0x0000000000017941 */ /* 0x000fea0003800000 */
.L_x_89:
        /* <DEDUP_REMOVED lines=12> */
.L_x_92:
[----:B------:R-:W-:Y:S05]  /*3980*/  BSYNC B1 ;  /* 0x0000000000017941 */ /* 0x000fea0003800000 */
.L_x_91:
        /* <DEDUP_REMOVED lines=12> */
.L_x_94:
[----:B------:R-:W-:Y:S05]  /*3a50*/  BSYNC B1 ;  /* 0x0000000000017941 */ /* 0x000fea0003800000 */
.L_x_93:
        /* <DEDUP_REMOVED lines=12> */
.L_x_96:
[----:B------:R-:W-:Y:S05]  /*3b20*/  BSYNC B1 ;  /* 0x0000000000017941 */ /* 0x000fea0003800000 */
.L_x_95:
        /* <DEDUP_REMOVED lines=12> */
.L_x_98:
[----:B------:R-:W-:Y:S05]  /*3bf0*/  BSYNC B1 ;  /* 0x0000000000017941 */ /* 0x000fea0003800000 */
.L_x_97:
[----:B-1---5:R-:W-:Y:S01]  /*3c00*/  IMAD.U32 R90, R170, 0x10000, RZ ;  /* 0x00010000aa5a7824 */ /* 0x022fe200078e00ff */
[----:B------:R-:W-:Y:S01]  /*3c10*/  @P2 MOV R91, R167 ;  /* 0x000000a7005b2202 */ /* 0x000fe20000000f00 */
[----:B------:R-:W-:Y:S01]  /*3c20*/  BSSY B1, `(.L_x_99) ;  /* 0x000000a000017945 */ /* 0x000fe20003800000 */
[----:B------:R-:W-:Y:S01]  /*3c30*/  ISETP.GT.AND P1, PT, R0, 0x48, P3 ;  /* 0x000000480000780c */ /* 0x000fe20001f24270 */
        /* <DEDUP_REMOVED lines=8> */
.L_x_100:
[----:B------:R-:W-:Y:S05]  /*3cc0*/  BSYNC B1 ;  /* 0x0000000000017941 */ /* 0x000fea0003800000 */
.L_x_99:
        /* <DEDUP_REMOVED lines=12> */
.L_x_102:
[----:B------:R-:W-:Y:S05]  /*3d90*/  BSYNC B1 ;  /* 0x0000000000017941 */ /* 0x000fea0003800000 */
.L_x_101:
        /* <DEDUP_REMOVED lines=12> */
.L_x_104:
[----:B------:R-:W-:Y:S05]  /*3e60*/  BSYNC B1 ;  /* 0x0000000000017941 */ /* 0x000fea0003800000 */
.L_x_103:
        /* <DEDUP_REMOVED lines=12> */
.L_x_106:
[----:B------:R-:W-:Y:S05]  /*3f30*/  BSYNC B1 ;  /* 0x0000000000017941 */ /* 0x000fea0003800000 */
.L_x_105:
        /* <DEDUP_REMOVED lines=12> */
.L_x_108:
[----:B------:R-:W-:Y:S05]  /*4000*/  BSYNC B1 ;  /* 0x0000000000017941 */ /* 0x000fea0003800000 */
.L_x_107:
        /* <DEDUP_REMOVED lines=12> */
.L_x_110:
[----:B------:R-:W-:Y:S05]  /*40d0*/  BSYNC B1 ;  /* 0x0000000000017941 */ /* 0x000fea0003800000 */
.L_x_109:
        /* <DEDUP_REMOVED lines=12> */
.L_x_112:
[----:B------:R-:W-:Y:S05]  /*41a0*/  BSYNC B1 ;  /* 0x0000000000017941 */ /* 0x000fea0003800000 */
.L_x_111:
        /* <DEDUP_REMOVED lines=12> */
.L_x_114:
[----:B------:R-:W-:Y:S05]  /*4270*/  BSYNC B1 ;  /* 0x0000000000017941 */ /* 0x000fea0003800000 */
.L_x_113:
        /* <DEDUP_REMOVED lines=12> */
.L_x_116:
[----:B------:R-:W-:Y:S05]  /*4340*/  BSYNC B1 ;  /* 0x0000000000017941 */ /* 0x000fea0003800000 */
.L_x_115:
        /* <DEDUP_REMOVED lines=12> */
.L_x_118:
[----:B------:R-:W-:Y:S05]  /*4410*/  BSYNC B1 ;  /* 0x0000000000017941 */ /* 0x000fea0003800000 */
.L_x_117:
        /* <DEDUP_REMOVED lines=12> */
.L_x_120:
[----:B------:R-:W-:Y:S05]  /*44e0*/  BSYNC B1 ;  /* 0x0000000000017941 */ /* 0x000fea0003800000 */
.L_x_119:
        /* <DEDUP_REMOVED lines=12> */
.L_x_122:
[----:B------:R-:W-:Y:S05]  /*45b0*/  BSYNC B1 ;  /* 0x0000000000017941 */ /* 0x000fea0003800000 */
.L_x_121:
        /* <DEDUP_REMOVED lines=12> */
.L_x_124:
[----:B------:R-:W-:Y:S05]  /*4680*/  BSYNC B1 ;  /* 0x0000000000017941 */ /* 0x000fea0003800000 */
.L_x_123:
        /* <DEDUP_REMOVED lines=12> */
.L_x_126:
[----:B------:R-:W-:Y:S05]  /*4750*/  BSYNC B1 ;  /* 0x0000000000017941 */ /* 0x000fea0003800000 */
.L_x_125:
        /* <DEDUP_REMOVED lines=12> */
.L_x_128:
[----:B------:R-:W-:Y:S05]  /*4820*/  BSYNC B1 ;  /* 0x0000000000017941 */ /* 0x000fea0003800000 */
.L_x_127:
        /* <DEDUP_REMOVED lines=12> */
.L_x_130:
[----:B------:R-:W-:Y:S05]  /*48f0*/  BSYNC B1 ;  /* 0x0000000000017941 */ /* 0x000fea0003800000 */
.L_x_129:
        /* <DEDUP_REMOVED lines=12> */
.L_x_132:
[----:B------:R-:W-:Y:S05]  /*49c0*/  BSYNC B1 ;  /* 0x0000000000017941 */ /* 0x000fea0003800000 */
.L_x_131:
        /* <DEDUP_REMOVED lines=12> */
.L_x_134:
[----:B------:R-:W-:Y:S05]  /*4a90*/  BSYNC B1 ;  /* 0x0000000000017941 */ /* 0x000fea0003800000 */
.L_x_133:
        /* <DEDUP_REMOVED lines=12> */
.L_x_136:
[----:B------:R-:W-:Y:S05]  /*4b60*/  BSYNC B1 ;  /* 0x0000000000017941 */ /* 0x000fea0003800000 */
.L_x_135:
        /* <DEDUP_REMOVED lines=12> */
.L_x_138:
[----:B------:R-:W-:Y:S05]  /*4c30*/  BSYNC B1 ;  /* 0x0000000000017941 */ /* 0x000fea0003800000 */
.L_x_137:
        /* <DEDUP_REMOVED lines=12> */
.L_x_140:
[----:B------:R-:W-:Y:S05]  /*4d00*/  BSYNC B1 ;  /* 0x0000000000017941 */ /* 0x000fea0003800000 */
.L_x_139:
        /* <DEDUP_REMOVED lines=12> */
.L_x_142:
[----:B------:R-:W-:Y:S05]  /*4dd0*/  BSYNC B1 ;  /* 0x0000000000017941 */ /* 0x000fea0003800000 */
.L_x_141:
        /* <DEDUP_REMOVED lines=12> */
.L_x_144:
[----:B------:R-:W-:Y:S05]  /*4ea0*/  BSYNC B1 ;  /* 0x0000000000017941 */ /* 0x000fea0003800000 */
.L_x_143:
        /* <DEDUP_REMOVED lines=12> */
.L_x_146:
[----:B------:R-:W-:Y:S05]  /*4f70*/  BSYNC B1 ;  /* 0x0000000000017941 */ /* 0x000fea0003800000 */
.L_x_145:
        /* <DEDUP_REMOVED lines=12> */
.L_x_148:
[----:B------:R-:W-:Y:S05]  /*5040*/  BSYNC B1 ;  /* 0x0000000000017941 */ /* 0x000fea0003800000 */
.L_x_147:
        /* <DEDUP_REMOVED lines=12> */
.L_x_150:
[----:B------:R-:W-:Y:S05]  /*5110*/  BSYNC B1 ;  /* 0x0000000000017941 */ /* 0x000fea0003800000 */
.L_x_149:
        /* <DEDUP_REMOVED lines=12> */
.L_x_152:
[----:B------:R-:W-:Y:S05]  /*51e0*/  BSYNC B1 ;  /* 0x0000000000017941 */ /* 0x000fea0003800000 */
.L_x_151:
[----:B-1---5:R-:W-:Y:S01]  /*51f0*/  IMAD.U32 R90, R170, 0x10000, RZ ;  /* 0x00010000aa5a7824 */ /* 0x022fe200078e00ff */
[----:B------:R-:W-:Y:S01]  /*5200*/  ISETP.GT.AND P1, PT, R0, 0x79, P0 ;  /* 0x000000790000780c */ /* 0x000fe20000724270 */
[----:B------:R-:W-:Y:S01]  /*5210*/  BSSY B1, `(.L_x_153) ;  /* 0x000000c000017945 */ /* 0x000fe20003800000 */
[----:B------:R-:W-:Y:S01]  /*5220*/  IADD3 R99, P0, R8, 0x80, RZ ;  /* 0x0000008008637810 */ /* 0x000fe20007f1e0ff */
[----:B------:R-:W-:Y:S01]  /*5230*/  FMUL R91, R90, R155 ;  /* 0x0000009b5a5b7220 */ /* 0x000fe20000400000 */
[----:B------:R-:W-:-:S03]  /*5240*/  @P2 IMAD.MOV.U32 R8, RZ, RZ, R166 ;  /* 0x000000ffff082224 */ /* 0x000fc600078e00a6 */
[----:B------:R-:W-:-:S05]  /*5250*/  FFMA R91, R150, R154, R91 ;  /* 0x0000009a965b7223 */ /* 0x000fca000000005b */
[----:B------:R-:W-:-:S04]  /*5260*/  F2FP.BF16.F32.PACK_AB R91, RZ, R91 ;  /* 0x0000005bff5b723e */ /* 0x000fc800000010ff */
[----:B------:R-:W-:Y:S01]  /*5270*/  PRMT R90, R91, 0x7610, R90 ;  /* 0x000076105b5a7816 */ /* 0x000fe2000000005a */
[----:B------:R-:W-:Y:S02]  /*5280*/  IMAD.X R91, RZ, RZ, R9, P0 ;  /* 0x000000ffff5b7224 */ /* 0x000fe400000e0609 */
[----:B------:R-:W-:-:S05]  /*5290*/  @P2 IMAD.MOV.U32 R9, RZ, RZ, R167 ;  /* 0x000000ffff092224 */ /* 0x000fca00078e00a7 */
[----:B------:R1:W-:Y:S01]  /*52a0*/  @P2 STG.E.U16 desc[UR36][R8.64+0xf0], R90 ;  /* 0x0000f05a08002986 */ /* 0x0003e2000c101524 */
[----:B------:R-:W-:Y:S05]  /*52b0*/  @!P1 BRA `(.L_x_154) ;  /* 0x0000000000049947 */ /* 0x000fea0003800000 */
[----:B------:R0:W5:Y:S02]  /*52c0*/  LDG.E.LTC128B.U16 R170, desc[UR36][R88.64+0xf2] ;  /* 0x0000f22458aa7981 */ /* 0x000164000c1e1520 */
.L_x_154:
[----:B------:R-:W-:Y:S05]  /*52d0*/  BSYNC B1 ;  /* 0x0000000000017941 */ /* 0x000fea0003800000 */
.L_x_153:
[----:B-1---5:R-:W-:Y:S01]  /*52e0*/  IMAD.U32 R8, R170, 0x10000, RZ ;  /* 0x00010000aa087824 */ /* 0x022fe200078e00ff */
[----:B------:R-:W-:Y:S01]  /*52f0*/  ISETP.GT.AND P0, PT, R3, 0x80, PT ;  /* 0x000000800300780c */ /* 0x000fe20003f04270 */
[-C--:B------:R-:W-:Y:S02]  /*5300*/  IMAD R90, R91, R14.reuse, RZ ;  /* 0x0000000e5b5a7224 */ /* 0x080fe400078e02ff */
[----:B0-2---:R-:W-:Y:S01]  /*5310*/  FMUL R88, R8, R155 ;  /* 0x0000009b08587220 */ /* 0x005fe20000400000 */
[----:B------:R-:W-:Y:S01]  /*5320*/  IMAD.WIDE.U32 R8, R99, R14, R156 ;  /* 0x0000000e63087225 */ /* 0x000fe200078e009c */
[----:B------:R-:W-:-:S03]  /*5330*/  ISETP.GT.AND P3, PT, R0, RZ, P0 ;  /* 0x000000ff0000720c */ /* 0x000fc60000764270 */
[----:B------:R-:W-:Y:S01]  /*5340*/  FFMA R151, R151, R154, R88 ;  /* 0x0000009a97977223 */ /* 0x000fe20000000058 */
[----:B------:R-:W-:Y:S01]  /*5350*/  IMAD R97, R99, R15, R90 ;  /* 0x0000000f63617224 */ /* 0x000fe200078e025a */
[----:B------:R-:W-:-:S03]  /*5360*/  LEA R88, P2, R8, R10, 0x1 ;  /* 0x0000000a08587211 */ /* 0x000fc600078408ff */
[----:B------:R-:W-:Y:S01]  /*5370*/  IMAD.IADD R9, R9, 0x1, R97 ;  /* 0x0000000109097824 */ /* 0x000fe200078e0261 */
[----:B------:R-:W-:-:S04]  /*5380*/  F2FP.BF16.F32.PACK_AB R151, RZ, R151 ;  /* 0x00000097ff97723e */ /* 0x000fc800000010ff */
[----:B------:R-:W-:Y:S01]  /*5390*/  LEA.HI.X R89, R8, R11, R9, 0x1, P2 ;  /* 0x0000000b08597211 */ /* 0x000fe200010f0c09 */
[----:B------:R0:W-:Y:S04]  /*53a0*/  @P1 STG.E.U16 desc[UR36][R166.64+0xf2], R151 ;  /* 0x0000f297a6001986 */ /* 0x0001e8000c101524 */
[----:B------:R-:W2:Y:S01]  /*53b0*/  @P3 LDG.E.LTC128B.U16 R170, desc[UR36][R88.64] ;  /* 0x0000002458aa3981 */ /* 0x000ea2000c1e1520 */
[----:B------:R-:W-:Y:S01]  /*53c0*/  IMAD.WIDE.U32 R8, R99, R14, R4 ;  /* 0x0000000e63087225 */ /* 0x000fe200078e0004 */
[----:B------:R-:W-:Y:S01]  /*53d0*/  SHF.L.U64.HI R95, R6, 0x8, R7 ;  /* 0x00000008065f7819 */ /* 0x000fe20000010207 */
[----:B------:R-:W-:Y:S01]  /*53e0*/  BSSY B1, `(.L_x_155) ;  /* 0x0000011000017945 */ /* 0x000fe20003800000 */
[----:B------:R-:W-:Y:S01]  /*53f0*/  ISETP.GT.AND P2, PT, R0, 0x1, P0 ;  /* 0x000000010000780c */ /* 0x000fe20000744270 */
[----:B------:R-:W-:-:S02]  /*5400*/  IMAD.IADD R9, R97, 0x1, R9 ;  /* 0x0000000161097824 */ /* 0x000fc400078e0209 */
[----:B------:R-:W-:Y:S02]  /*5410*/  IMAD.SHL.U32 R93, R6, 0x100, RZ ;  /* 0x00000100065d7824 */ /* 0x000fe400078e00ff */
[----:B--2---:R-:W-:-:S04]  /*5420*/  IMAD.U32 R90, R170, 0x10000, RZ ;  /* 0x00010000aa5a7824 */ /* 0x004fc800078e00ff */
[----:B------:R-:W-:Y:S01]  /*5430*/  FMUL R15, R90, R155 ;  /* 0x0000009b5a0f7220 */ /* 0x000fe20000400000 */
[----:B------:R-:W-:Y:S01]  /*5440*/  IMAD.WIDE.U32 R90, R23, R12, R8 ;  /* 0x0000000c175a7225 */ /* 0x000fe200078e0008 */
[----:B------:R-:W-:-:S03]  /*5450*/  IADD3 R8, P1, R93, R158, RZ ;  /* 0x0000009e5d087210 */ /* 0x000fc60007f3e0ff */
[----:B------:R-:W-:Y:S01]  /*5460*/  FFMA R15, R24, R154, R15 ;  /* 0x0000009a180f7223 */ /* 0x000fe2000000000f */
[----:B------:R-:W-:Y:S01]  /*5470*/  IMAD.IADD R7, R13, 0x1, R91 ;  /* 0x000000010d077824 */ /* 0x000fe200078e025b */
[C---:B------:R-:W-:Y:S01]  /*5480*/  LEA R6, P4, R90.reuse, R10, 0x1 ;  /* 0x0000000a5a067211 */ /* 0x040fe200078808ff */
[----:B------:R-:W-:Y:S02]  /*5490*/  IMAD.X R9, R95, 0x1, R159, P1 ;  /* 0x000000015f097824 */ /* 0x000fe400008e069f */
[----:B------:R-:W-:Y:S02]  /*54a0*/  F2FP.BF16.F32.PACK_AB R15, RZ, R15 ;  /* 0x0000000fff0f723e */ /* 0x000fe400000010ff */
[----:B------:R-:W-:-:S03]  /*54b0*/  LEA.HI.X R7, R90, R11, R7, 0x1, P4 ;  /* 0x0000000b5a077211 */ /* 0x000fc600020f0c07 */
[----:B------:R0:W-:Y:S01]  /*54c0*/  @P3 STG.E.U16 desc[UR36][R8.64], R15 ;  /* 0x0000000f08003986 */ /* 0x0001e2000c101524 */
[----:B------:R-:W-:Y:S05]  /*54d0*/  @!P2 BRA `(.L_x_156) ;  /* 0x000000000004a947 */ /* 0x000fea0003800000 */
[----:B------:R1:W5:Y:S02]  /*54e0*/  LDG.E.LTC128B.U16 R170, desc[UR36][R6.64+0x2] ;  /* 0x0000022406aa7981 */ /* 0x000364000c1e1520 */
.L_x_156:
[----:B------:R-:W-:Y:S05]  /*54f0*/  BSYNC B1 ;  /* 0x0000000000017941 */ /* 0x000fea0003800000 */
.L_x_155:
[----:B-----5:R-:W-:Y:S01]  /*5500*/  IMAD.U32 R24, R170, 0x10000, RZ ;  /* 0x00010000aa187824 */ /* 0x020fe200078e00ff */
[----:B------:R-:W-:Y:S01]  /*5510*/  ISETP.GT.AND P1, PT, R3, 0x88, PT ;  /* 0x000000880300780c */ /* 0x000fe20003f24270 */
[----:B0-----:R-:W-:Y:S01]  /*5520*/  IMAD.WIDE.U32 R14, R99, R14, R162 ;  /* 0x0000000e630e7225 */ /* 0x001fe200078e00a2 */
[----:B------:R-:W-:Y:S03]  /*5530*/  BSSY B1, `(.L_x_157) ;  /* 0x000000e000017945 */ /* 0x000fe60003800000 */
[----:B------:R-:W-:Y:S01]  /*5540*/  FMUL R24, R24, R155 ;  /* 0x0000009b18187220 */ /* 0x000fe20000400000 */
[----:B------:R-:W-:Y:S01]  /*5550*/  ISETP.GT.AND P3, PT, R0, RZ, P1 ;  /* 0x000000ff0000720c */ /* 0x000fe20000f64270 */
[----:B------:R-:W-:Y:S01]  /*5560*/  IMAD.IADD R97, R97, 0x1, R15 ;  /* 0x0000000161617824 */ /* 0x000fe200078e020f */
[----:B------:R-:W-:Y:S01]  /*5570*/  IADD3 R21, P5, R20, R14, RZ ;  /* 0x0000000e14157210 */ /* 0x000fe20007fbe0ff */
[----:B------:R-:W-:Y:S01]  /*5580*/  FFMA R24, R25, R154, R24 ;  /* 0x0000009a19187223 */ /* 0x000fe20000000018 */
[----:B------:R-:W-:-:S03]  /*5590*/  IADD3 R20, P4, R4, R14, RZ ;  /* 0x0000000e04147210 */ /* 0x000fc60007f9e0ff */
[----:B------:R-:W-:Y:S01]  /*55a0*/  IMAD.X R156, R97, 0x1, R157, P5 ;  /* 0x00000001619c7824 */ /* 0x000fe200028e069d */
[----:B------:R-:W-:Y:S02]  /*55b0*/  F2FP.BF16.F32.PACK_AB R24, RZ, R24 ;  /* 0x00000018ff18723e */ /* 0x000fe400000010ff */
[----:B------:R-:W-:-:S03]  /*55c0*/  LEA R14, P5, R21, R10, 0x1 ;  /* 0x0000000a150e7211 */ /* 0x000fc600078a08ff */
[----:B------:R0:W-:Y:S01]  /*55d0*/  @P2 STG.E.U16 desc[UR36][R8.64+0x2], R24 ;  /* 0x0000021808002986 */ /* 0x0001e2000c101524 */
[----:B------:R-:W-:Y:S01]  /*55e0*/  LEA.HI.X R15, R21, R11, R156, 0x1, P5 ;  /* 0x0000000b150f7211 */ /* 0x000fe200028f0c9c */
[----:B------:R-:W-:Y:S08]  /*55f0*/  @!P3 BRA `(.L_x_158) ;  /* 0x000000000004b947 */ /* 0x000ff00003800000 */
[----:B------:R2:W5:Y:S02]  /*5600*/  LDG.E.LTC128B.U16 R170, desc[UR36][R14.64] ;  /* 0x000000240eaa7981 */ /* 0x000564000c1e1520 */
.L_x_158:
[----:B------:R-:W-:Y:S05]  /*5610*/  BSYNC B1 ;  /* 0x0000000000017941 */ /* 0x000fea0003800000 */
.L_x_157:
[----:B-----5:R-:W-:Y:S01]  /*5620*/  IMAD.U32 R4, R170, 0x10000, RZ ;  /* 0x00010000aa047824 */ /* 0x020fe200078e00ff */
[----:B------:R-:W-:Y:S01]  /*5630*/  ISETP.GT.AND P2, PT, R0, 0x1, P1 ;  /* 0x000000010000780c */ /* 0x000fe20000f44270 */
[----:B------:R-:W-:Y:S01]  /*5640*/  IMAD.X R21, R5, 0x1, R97, P4 ;  /* 0x0000000105157824 */ /* 0x000fe200020e0661 */
[----:B------:R-:W-:Y:S01]  /*5650*/  BSSY B1, `(.L_x_159) ;  /* 0x000000d000017945 */ /* 0x000fe20003800000 */
[----:B------:R-:W-:Y:S01]  /*5660*/  FMUL R3, R4, R155 ;  /* 0x0000009b04037220 */ /* 0x000fe20000400000 */
[----:B------:R-:W-:Y:S01]  /*5670*/  IADD3 R4, P4, R8, R153, RZ ;  /* 0x0000009908047210 */ /* 0x000fe20007f9e0ff */
[----:B--2---:R-:W-:-:S04]  /*5680*/  IMAD.WIDE.U32 R14, R23, R12, R20 ;  /* 0x0000000c170e7225 */ /* 0x004fc800078e0014 */
[----:B------:R-:W-:Y:S01]  /*5690*/  FFMA R3, R26, R154, R3 ;  /* 0x0000009a1a037223 */ /* 0x000fe20000000003 */
[----:B------:R-:W-:Y:S01]  /*56a0*/  IMAD.X R5, R9, 0x1, R165, P4 ;  /* 0x0000000109057824 */ /* 0x000fe200020e06a5 */
[----:B------:R-:W-:-:S03]  /*56b0*/  IADD3 R13, R13, R15, RZ ;  /* 0x0000000f0d0d7210 */ /* 0x000fc60007ffe0ff */
[----:B------:R-:W-:Y:S02]  /*56c0*/  F2FP.BF16.F32.PACK_AB R3, RZ, R3 ;  /* 0x00000003ff03723e */ /* 0x000fe400000010ff */
[----:B------:R-:W-:-:S03]  /*56d0*/  LEA R10, P5, R14, R10, 0x1 ;  /* 0x0000000a0e0a7211 */ /* 0x000fc600078a08ff */
[----:B------:R2:W-:Y:S01]  /*56e0*/  @P3 STG.E.U16 desc[UR36][R4.64], R3 ;  /* 0x0000000304003986 */ /* 0x0005e2000c101524 */
[----:B------:R-:W-:Y:S01]  /*56f0*/  LEA.HI.X R11, R14, R11, R13, 0x1, P5 ;  /* 0x0000000b0e0b7211 */ /* 0x000fe200028f0c0d */
[----:B------:R-:W-:Y:S08]  /*5700*/  @!P2 BRA `(.L_x_160) ;  /* 0x000000000004a947 */ /* 0x000ff00003800000 */
[----:B------:R0:W5:Y:S02]  /*5710*/  LDG.E.LTC128B.U16 R170, desc[UR36][R10.64+0x2] ;  /* 0x000002240aaa7981 */ /* 0x000164000c1e1520 */
.L_x_160:
[----:B------:R-:W-:Y:S05]  /*5720*/  BSYNC B1 ;  /* 0x0000000000017941 */ /* 0x000fea0003800000 */
.L_x_159:
[----:B-----5:R-:W-:Y:S01]  /*5730*/  IMAD.U32 R12, R170, 0x10000, RZ ;  /* 0x00010000aa0c7824 */ /* 0x020fe200078e00ff */
[----:B------:R-:W-:Y:S01]  /*5740*/  ISETP.GT.AND P3, PT, R0, 0x8, P0 ;  /* 0x000000080000780c */ /* 0x000fe20000764270 */
[----:B------:R-:W-:Y:S02]  /*5750*/  BSSY B1, `(.L_x_161) ;  /* 0x0000007000017945 */ /* 0x000fe40003800000 */
[----:B------:R-:W-:-:S04]  /*5760*/  FMUL R12, R12, R155 ;  /* 0x0000009b0c0c7220 */ /* 0x000fc80000400000 */
[----:B------:R-:W-:-:S05]  /*5770*/  FFMA R12, R27, R154, R12 ;  /* 0x0000009a1b0c7223 */ /* 0x000fca000000000c */
[----:B------:R-:W-:-:S05]  /*5780*/  F2FP.BF16.F32.PACK_AB R12, RZ, R12 ;  /* 0x0000000cff0c723e */ /* 0x000fca00000010ff */
[----:B------:R0:W-:Y:S01]  /*5790*/  @P2 STG.E.U16 desc[UR36][R4.64+0x2], R12 ;  /* 0x0000020c04002986 */ /* 0x0001e2000c101524 */
[----:B------:R-:W-:Y:S05]  /*57a0*/  @!P3 BRA `(.L_x_162) ;  /* 0x000000000004b947 */ /* 0x000fea0003800000 */
[----:B------:R0:W5:Y:S02]  /*57b0*/  LDG.E.LTC128B.U16 R170, desc[UR36][R6.64+0x10] ;  /* 0x0000102406aa7981 */ /* 0x000164000c1e1520 */
.L_x_162:
[----:B------:R-:W-:Y:S05]  /*57c0*/  BSYNC B1 ;  /* 0x0000000000017941 */ /* 0x000fea0003800000 */
.L_x_161:
[----:B0-2--5:R-:W-:Y:S01]  /*57d0*/  IMAD.U32 R4, R170, 0x10000, RZ ;  /* 0x00010000aa047824 */ /* 0x025fe200078e00ff */
[----:B------:R-:W-:Y:S01]  /*57e0*/  ISETP.GT.AND P2, PT, R0, 0x9, P0 ;  /* 0x000000090000780c */ /* 0x000fe20000744270 */
[----:B------:R-:W-:Y:S01]  /*57f0*/  IMAD.MOV.U32 R5, RZ, RZ, R9 ;  /* 0x000000ffff057224 */ /* 0x000fe200078e0009 */
[----:B------:R-:W-:Y:S01]  /*5800*/  BSSY B1, `(.L_x_163) ;  /* 0x0000008000017945 */ /* 0x000fe20003800000 */
[----:B------:R-:W-:Y:S01]  /*5810*/  FMUL R3, R4, R155 ;  /* 0x0000009b04037220 */ /* 0x000fe20000400000 */
[----:B------:R-:W-:-:S03]  /*5820*/  IMAD.MOV.U32 R4, RZ, RZ, R8 ;  /* 0x000000ffff047224 */ /* 0x000fc600078e0008 */
[----:B------:R-:W-:-:S05]  /*5830*/  FFMA R3, R28, R154, R3 ;  /* 0x0000009a1c037223 */ /* 0x000fca0000000003 */
[----:B------:R-:W-:-:S05]  /*5840*/  F2FP.BF16.F32.PACK_AB R3, RZ, R3 ;  /* 0x00000003ff03723e */ /* 0x000fca00000010ff */
[----:B------:R0:W-:Y:S01]  /*5850*/  @P3 STG.E.U16 desc[UR36][R4.64+0x10], R3 ;  /* 0x0000100304003986 */ /* 0x0001e2000c101524 */
[----:B------:R-:W-:Y:S05]  /*5860*/  @!P2 BRA `(.L_x_164) ;  /* 0x000000000004a947 */ /* 0x000fea0003800000 */
[----:B------:R2:W5:Y:S02]  /*5870*/  LDG.E.LTC128B.U16 R170, desc[UR36][R6.64+0x12] ;  /* 0x0000122406aa7981 */ /* 0x000564000c1e1520 */
.L_x_164:
[----:B------:R-:W-:Y:S05]  /*5880*/  BSYNC B1 ;  /* 0x0000000000017941 */ /* 0x000fea0003800000 */
.L_x_163:
        /* <DEDUP_REMOVED lines=9> */
.L_x_166:
[----:B------:R-:W-:Y:S05]  /*5920*/  BSYNC B1 ;  /* 0x0000000000017941 */ /* 0x000fea0003800000 */
.L_x_165:
[----:B0----5:R-:W-:Y:S01]  /*5930*/  IMAD.U32 R12, R170, 0x10000, RZ ;  /* 0x00010000aa0c7824 */ /* 0x021fe200078e00ff */
[----:B------:R-:W-:Y:S01]  /*5940*/  IADD3 R8, P3, R153, R8, RZ ;  /* 0x0000000899087210 */ /* 0x000fe20007f7e0ff */
[----:B------:R-:W-:Y:S01]  /*5950*/  BSSY B1, `(.L_x_167) ;  /* 0x0000009000017945 */ /* 0x000fe20003800000 */
[----:B------:R-:W-:Y:S01]  /*5960*/  ISETP.GT.AND P2, PT, R0, 0x9, P1 ;  /* 0x000000090000780c */ /* 0x000fe20000f44270 */
[----:B------:R-:W-:Y:S02]  /*5970*/  FMUL R3, R12, R155 ;  /* 0x0000009b0c037220 */ /* 0x000fe40000400000 */
[----:B------:R-:W-:Y:S02]  /*5980*/  IMAD.X R9, R165, 0x1, R9, P3 ;  /* 0x00000001a5097824 */ /* 0x000fe400018e0609 */
[----:B------:R-:W-:-:S05]  /*5990*/  FFMA R3, R30, R154, R3 ;  /* 0x0000009a1e037223 */ /* 0x000fca0000000003 */
[----:B------:R-:W-:-:S05]  /*59a0*/  F2FP.BF16.F32.PACK_AB R3, RZ, R3 ;  /* 0x00000003ff03723e */ /* 0x000fca00000010ff */
[----:B------:R0:W-:Y:S01]  /*59b0*/  @P4 STG.E.U16 desc[UR36][R8.64+0x10], R3 ;  /* 0x0000100308004986 */ /* 0x0001e2000c101524 */
[----:B------:R-:W-:Y:S05]  /*59c0*/  @!P2 BRA `(.L_x_168) ;  /* 0x000000000004a947 */ /* 0x000fea0003800000 */
[----:B------:R0:W5:Y:S02]  /*59d0*/  LDG.E.LTC128B.U16 R170, desc[UR36][R10.64+0x12] ;  /* 0x000012240aaa7981 */ /* 0x000164000c1e1520 */
.L_x_168:
[----:B------:R-:W-:Y:S05]  /*59e0*/  BSYNC B1 ;  /* 0x0000000000017941 */ /* 0x000fea0003800000 */
.L_x_167:
[----:B0----5:R-:W-:Y:S01]  /*59f0*/  IMAD.U32 R8, R170, 0x10000, RZ ;  /* 0x00010000aa087824 */ /* 0x021fe200078e00ff */
[----:B------:R-:W-:Y:S01]  /*5a00*/  ISETP.GT.AND P3, PT, R0, 0x10, P0 ;  /* 0x000000100000780c */ /* 0x000fe20000764270 */
[----:B------:R-:W-:Y:S02]  /*5a10*/  BSSY B1, `(.L_x_169) ;  /* 0x0000009000017945 */ /* 0x000fe40003800000 */
[----:B------:R-:W-:-:S04]  /*5a20*/  FMUL R8, R8, R155 ;  /* 0x0000009b08087220 */ /* 0x000fc80000400000 */
[----:B------:R-:W-:Y:S01]  /*5a30*/  FFMA R31, R31, R154, R8 ;  /* 0x0000009a1f1f7223 */ /* 0x000fe20000000008 */
[----:B------:R-:W-:-:S04]  /*5a40*/  IADD3 R8, P4, P5, R153, R158, R93 ;  /* 0x0000009e99087210 */ /* 0x000fc80007d9e05d */
[----:B------:R-:W-:Y:S02]  /*5a50*/  F2FP.BF16.F32.PACK_AB R31, RZ, R31 ;  /* 0x0000001fff1f723e */ /* 0x000fe400000010ff */
[----:B------:R-:W-:-:S05]  /*5a60*/  IADD3.X R9, R165, R159, R95, P4, P5 ;  /* 0x0000009fa5097210 */ /* 0x000fca00027ea45f */
[----:B------:R0:W-:Y:S01]  /*5a70*/  @P2 STG.E.U16 desc[UR36][R8.64+0x12], R31 ;  /* 0x0000121f08002986 */ /* 0x0001e2000c101524 */
[----:B------:R-:W-:Y:S05]  /*5a80*/  @!P3 BRA `(.L_x_170) ;  /* 0x000000000004b947 */ /* 0x000fea0003800000 */
[----:B------:R0:W5:Y:S02]  /*5a90*/  LDG.E.LTC128B.U16 R170, desc[UR36][R6.64+0x20] ;  /* 0x0000202406aa7981 */ /* 0x000164000c1e1520 */
.L_x_170:
[----:B------:R-:W-:Y:S05]  /*5aa0*/  BSYNC B1 ;  /* 0x0000000000017941 */ /* 0x000fea0003800000 */
.L_x_169:
        /* <DEDUP_REMOVED lines=9> */
.L_x_172:
[----:B------:R-:W-:Y:S05]  /*5b40*/  BSYNC B1 ;  /* 0x0000000000017941 */ /* 0x000fea0003800000 */
.L_x_171:
        /* <DEDUP_REMOVED lines=9> */
.L_x_174:
[----:B------:R-:W-:Y:S05]  /*5be0*/  BSYNC B1 ;  /* 0x0000000000017941 */ /* 0x000fea0003800000 */
.L_x_173:
[----:B0----5:R-:W-:Y:S01]  /*5bf0*/  IMAD.U32 R12, R170, 0x10000, RZ ;  /* 0x00010000aa0c7824 */ /* 0x021fe200078e00ff */
        /* <DEDUP_REMOVED lines=8> */
.L_x_176:
[----:B------:R-:W-:Y:S05]  /*5c80*/  BSYNC B1 ;  /* 0x0000000000017941 */ /* 0x000fea0003800000 */
.L_x_175:
        /* <DEDUP_REMOVED lines=9> */
.L_x_178:
[----:B------:R-:W-:Y:S05]  /*5d20*/  BSYNC B1 ;  /* 0x0000000000017941 */ /* 0x000fea0003800000 */
.L_x_177:
        /* <DEDUP_REMOVED lines=9> */
.L_x_180:
[----:B------:R-:W-:Y:S05]  /*5dc0*/  BSYNC B1 ;  /* 0x0000000000017941 */ /* 0x000fea0003800000 */
.L_x_179:
        /* <DEDUP_REMOVED lines=9> */
.L_x_182:
[----:B------:R-:W-:Y:S05]  /*5e60*/  BSYNC B1 ;  /* 0x0000000000017941 */ /* 0x000fea0003800000 */
.L_x_181:
        /* <DEDUP_REMOVED lines=9> */
.L_x_184:
[----:B------:R-:W-:Y:S05]  /*5f00*/  BSYNC B1 ;  /* 0x0000000000017941 */ /* 0x000fea0003800000 */
.L_x_183:
        /* <DEDUP_REMOVED lines=9> */
.L_x_186:
[----:B------:R-:W-:Y:S05]  /*5fa0*/  BSYNC B1 ;  /* 0x0000000000017941 */ /* 0x000fea0003800000 */
.L_x_185:
        /* <DEDUP_REMOVED lines=9> */
.L_x_188:
[----:B------:R-:W-:Y:S05]  /*6040*/  BSYNC B1 ;  /* 0x0000000000017941 */ /* 0x000fea0003800000 */
.L_x_187:
[----:B-----5:R-:W-:Y:S01]  /*6050*/  SHF.L.U32 R12, R170, 0x10, RZ ;  /* 0x00000010aa0c7819 */ /* 0x020fe200000006ff */
[----:B------:R-:W-:Y:S01]  /*6060*/  BSSY B1, `(.L_x_189) ;  /* 0x0000008000017945 */ /* 0x000fe20003800000 */
[----:B------:R-:W-:-:S03]  /*6070*/  ISETP.GT.AND P3, PT, R0, 0x20, P1 ;  /* 0x000000200000780c */ /* 0x000fc60000f64270 */
[----:B------:R-:W-:-:S04]  /*6080*/  FMUL R12, R12, R155 ;  /* 0x0000009b0c0c7220 */ /* 0x000fc80000400000 */
[----:B------:R-:W-:-:S05]  /*6090*/  FFMA R12, R41, R154, R12 ;  /* 0x0000009a290c7223 */ /* 0x000fca000000000c */
[----:B------:R-:W-:-:S05]  /*60a0*/  F2FP.BF16.F32.PACK_AB R12, RZ, R12 ;  /* 0x0000000cff0c723e */ /* 0x000fca00000010ff */
[----:B------:R0:W-:Y:S01]  /*60b0*/  @P2 STG.E.U16 desc[UR36][R4.64+0x42], R12 ;  /* 0x0000420c04002986 */ /* 0x0001e2000c101524 */
[----:B------:R-:W-:Y:S05]  /*60c0*/  @!P3 BRA `(.L_x_190) ;  /* 0x000000000004b947 */ /* 0x000fea0003800000 */
[----:B------:R0:W5:Y:S02]  /*60d0*/  LDG.E.LTC128B.U16 R170, desc[UR36][R10.64+0x40] ;  /* 0x000040240aaa7981 */ /* 0x000164000c1e1520 */
.L_x_190:
[----:B------:R-:W-:Y:S05]  /*60e0*/  BSYNC B1 ;  /* 0x0000000000017941 */ /* 0x000fea0003800000 */
.L_x_189:
        /* <DEDUP_REMOVED lines=9> */
.L_x_192:
[----:B------:R-:W-:Y:S05]  /*6180*/  BSYNC B1 ;  /* 0x0000000000017941 */ /* 0x000fea0003800000 */
.L_x_191:
        /* <DEDUP_REMOVED lines=9> */
.L_x_194:
[----:B------:R-:W-:Y:S05]  /*6220*/  BSYNC B1 ;  /* 0x0000000000017941 */ /* 0x000fea0003800000 */
.L_x_193:
        /* <DEDUP_REMOVED lines=9> */
.L_x_196:
[----:B------:R-:W-:Y:S05]  /*62c0*/  BSYNC B1 ;  /* 0x0000000000017941 */ /* 0x000fea0003800000 */
.L_x_195:
        /* <DEDUP_REMOVED lines=9> */
.L_x_198:
[----:B------:R-:W-:Y:S05]  /*6360*/  BSYNC B1 ;  /* 0x0000000000017941 */ /* 0x000fea0003800000 */
.L_x_197:
        /* <DEDUP_REMOVED lines=9> */
.L_x_200:
[----:B------:R-:W-:Y:S05]  /*6400*/  BSYNC B1 ;  /* 0x0000000000017941 */ /* 0x000fea0003800000 */
.L_x_199:
        /* <DEDUP_REMOVED lines=9> */
.L_x_202:
[----:B------:R-:W-:Y:S05]  /*64a0*/  BSYNC B1 ;  /* 0x0000000000017941 */ /* 0x000fea0003800000 */
.L_x_201:
        /* <DEDUP_REMOVED lines=9> */
.L_x_204:
[----:B------:R-:W-:Y:S05]  /*6540*/  BSYNC B1 ;  /* 0x0000000000017941 */ /* 0x000fea0003800000 */
.L_x_203:
        /* <DEDUP_REMOVED lines=9> */
.L_x_206:
[----:B------:R-:W-:Y:S05]  /*65e0*/  BSYNC B1 ;  /* 0x0000000000017941 */ /* 0x000fea0003800000 */
.L_x_205:
        /* <DEDUP_REMOVED lines=9> */
.L_x_208:
[----:B------:R-:W-:Y:S05]  /*6680*/  BSYNC B1 ;  /* 0x0000000000017941 */ /* 0x000fea0003800000 */
.L_x_207:
        /* <DEDUP_REMOVED lines=9> */
.L_x_210:
[----:B------:R-:W-:Y:S05]  /*6720*/  BSYNC B1 ;  /* 0x0000000000017941 */ /* 0x000fea0003800000 */
.L_x_209:
        /* <DEDUP_REMOVED lines=9> */
.L_x_212:
[----:B------:R-:W-:Y:S05]  /*67c0*/  BSYNC B1 ;  /* 0x0000000000017941 */ /* 0x000fea0003800000 */
.L_x_211:
        /* <DEDUP_REMOVED lines=9> */
.L_x_214:
[----:B------:R-:W-:Y:S05]  /*6860*/  BSYNC B1 ;  /* 0x0000000000017941 */ /* 0x000fea0003800000 */
.L_x_213:
        /* <DEDUP_REMOVED lines=9> */
.L_x_216:
[----:B------:R-:W-:Y:S05]  /*6900*/  BSYNC B1 ;  /* 0x0000000000017941 */ /* 0x000fea0003800000 */
.L_x_215:
        /* <DEDUP_REMOVED lines=9> */
.L_x_218:
[----:B------:R-:W-:Y:S05]  /*69a0*/  BSYNC B1 ;  /* 0x0000000000017941 */ /* 0x000fea0003800000 */
.L_x_217:
        /* <DEDUP_REMOVED lines=9> */
.L_x_220:
[----:B------:R-:W-:Y:S05]  /*6a40*/  BSYNC B1 ;  /* 0x0000000000017941 */ /* 0x000fea0003800000 */
.L_x_219:
        /* <DEDUP_REMOVED lines=9> */
.L_x_222:
[----:B------:R-:W-:Y:S05]  /*6ae0*/  BSYNC B1 ;  /* 0x0000000000017941 */ /* 0x000fea0003800000 */
.L_x_221:
        /* <DEDUP_REMOVED lines=9> */
.L_x_224:
[----:B------:R-:W-:Y:S05]  /*6b80*/  BSYNC B1 ;  /* 0x0000000000017941 */ /* 0x000fea0003800000 */
.L_x_223:
        /* <DEDUP_REMOVED lines=9> */
.L_x_226:
[----:B------:R-:W-:Y:S05]  /*6c20*/  BSYNC B1 ;  /* 0x0000000000017941 */ /* 0x000fea0003800000 */
.L_x_225:
[----:B0----5:R-:W-:Y:S01]  /*6c30*/  SHF.L.U32 R12, R170, 0x10, RZ ;  /* 0x00000010aa0c7819 */ /* 0x021fe200000006ff */
        /* <DEDUP_REMOVED lines=8> */
.L_x_228:
[----:B------:R-:W-:Y:S05]  /*6cc0*/  BSYNC B1 ;  /* 0x0000000000017941 */ /* 0x000fea0003800000 */
.L_x_227:
        /* <DEDUP_REMOVED lines=9> */
.L_x_230:
[----:B------:R-:W-:Y:S05]  /*6d60*/  BSYNC B1 ;  /* 0x0000000000017941 */ /* 0x000fea0003800000 */
.L_x_229:
        /* <DEDUP_REMOVED lines=9> */
.L_x_232:
[----:B------:R-:W-:Y:S05]  /*6e00*/  BSYNC B1 ;  /* 0x0000000000017941 */ /* 0x000fea0003800000 */
.L_x_231:
        /* <DEDUP_REMOVED lines=9> */
.L_x_234:
[----:B------:R-:W-:Y:S05]  /*6ea0*/  BSYNC B1 ;  /* 0x0000000000017941 */ /* 0x000fea0003800000 */
.L_x_233:
        /* <DEDUP_REMOVED lines=9> */
.L_x_236:
[----:B------:R-:W-:Y:S05]  /*6f40*/  BSYNC B1 ;  /* 0x0000000000017941 */ /* 0x000fea0003800000 */
.L_x_235:
        /* <DEDUP_REMOVED lines=9> */
.L_x_238:
[----:B------:R-:W-:Y:S05]  /*6fe0*/  BSYNC B1 ;  /* 0x0000000000017941 */ /* 0x000fea0003800000 */
.L_x_237:
        /* <DEDUP_REMOVED lines=9> */
.L_x_240:
[----:B------:R-:W-:Y:S05]  /*7080*/  BSYNC B1 ;  /* 0x0000000000017941 */ /* 0x000fea0003800000 */
.L_x_239:
        /* <DEDUP_REMOVED lines=9> */
.L_x_242:
[----:B------:R-:W-:Y:S05]  /*7120*/  BSYNC B1 ;  /* 0x0000000000017941 */ /* 0x000fea0003800000 */
.L_x_241:
        /* <DEDUP_REMOVED lines=9> */
.L_x_244:
[----:B------:R-:W-:Y:S05]  /*71c0*/  BSYNC B1 ;  /* 0x0000000000017941 */ /* 0x000fea0003800000 */
.L_x_243:
        /* <DEDUP_REMOVED lines=9> */
.L_x_246:
[----:B------:R-:W-:Y:S05]  /*7260*/  BSYNC B1 ;  /* 0x0000000000017941 */ /* 0x000fea0003800000 */
.L_x_245:
        /* <DEDUP_REMOVED lines=9> */
.L_x_248:
[----:B------:R-:W-:Y:S05]  /*7300*/  BSYNC B1 ;  /* 0x0000000000017941 */ /* 0x000fea0003800000 */
.L_x_247:
        /* <DEDUP_REMOVED lines=9> */
.L_x_250:
[----:B------:R-:W-:Y:S05]  /*73a0*/  BSYNC B1 ;  /* 0x0000000000017941 */ /* 0x000fea0003800000 */
.L_x_249:
        /* <DEDUP_REMOVED lines=9> */
.L_x_252:
[----:B------:R-:W-:Y:S05]  /*7440*/  BSYNC B1 ;  /* 0x0000000000017941 */ /* 0x000fea0003800000 */
.L_x_251:
        /* <DEDUP_REMOVED lines=9> */
.L_x_254:
[----:B------:R-:W-:Y:S05]  /*74e0*/  BSYNC B1 ;  /* 0x0000000000017941 */ /* 0x000fea0003800000 */
.L_x_253:
        /* <DEDUP_REMOVED lines=9> */
.L_x_256:
[----:B------:R-:W-:Y:S05]  /*7580*/  BSYNC B1 ;  /* 0x0000000000017941 */ /* 0x000fea0003800000 */
.L_x_255:
        /* <DEDUP_REMOVED lines=9> */
.L_x_258:
[----:B------:R-:W-:Y:S05]  /*7620*/  BSYNC B1 ;  /* 0x0000000000017941 */ /* 0x000fea0003800000 */
.L_x_257:
        /* <DEDUP_REMOVED lines=9> */
.L_x_260:
[----:B------:R-:W-:Y:S05]  /*76c0*/  BSYNC B1 ;  /* 0x0000000000017941 */ /* 0x000fea0003800000 */
.L_x_259:
        /* <DEDUP_REMOVED lines=9> */
.L_x_262:
[----:B------:R-:W-:Y:S05]  /*7760*/  BSYNC B1 ;  /* 0x0000000000017941 */ /* 0x000fea0003800000 */
.L_x_261:
        /* <DEDUP_REMOVED lines=9> */
.L_x_264:
[----:B------:R-:W-:Y:S05]  /*7800*/  BSYNC B1 ;  /* 0x0000000000017941 */ /* 0x000fea0003800000 */
.L_x_263:
        /* <DEDUP_REMOVED lines=9> */
.L_x_266:
[----:B------:R-:W-:Y:S05]  /*78a0*/  BSYNC B1 ;  /* 0x0000000000017941 */ /* 0x000fea0003800000 */
.L_x_265:
        /* <DEDUP_REMOVED lines=9> */
.L_x_268:
[----:B------:R-:W-:Y:S05]  /*7940*/  BSYNC B1 ;  /* 0x0000000000017941 */ /* 0x000fea0003800000 */
.L_x_267:
        /* <DEDUP_REMOVED lines=9> */
.L_x_270:
[----:B------:R-:W-:Y:S05]  /*79e0*/  BSYNC B1 ;  /* 0x0000000000017941 */ /* 0x000fea0003800000 */
.L_x_269:
        /* <DEDUP_REMOVED lines=9> */
.L_x_272:
[----:B------:R-:W-:Y:S05]  /*7a80*/  BSYNC B1 ;  /* 0x0000000000017941 */ /* 0x000fea0003800000 */
.L_x_271:
        /* <DEDUP_REMOVED lines=9> */
.L_x_274:
[----:B------:R-:W-:Y:S05]  /*7b20*/  BSYNC B1 ;  /* 0x0000000000017941 */ /* 0x000fea0003800000 */
.L_x_273:
        /* <DEDUP_REMOVED lines=9> */
.L_x_276:
[----:B------:R-:W-:Y:S05]  /*7bc0*/  BSYNC B1 ;  /* 0x0000000000017941 */ /* 0x000fea0003800000 */
.L_x_275:
[----:B012--5:R-:W-:Y:S01]  /*7bd0*/  IMAD.U32 R6, R170, 0x10000, RZ ;  /* 0x00010000aa067824 */ /* 0x027fe200078e00ff */
        /* <DEDUP_REMOVED lines=8> */
.L_x_278:
[----:B------:R-:W-:Y:S05]  /*7c60*/  BSYNC B1 ;  /* 0x0000000000017941 */ /* 0x000fea0003800000 */
.L_x_277:
[----:B0----5:R-:W-:Y:S01]  /*7c70*/  IMAD.U32 R4, R170, 0x10000, RZ ;  /* 0x00010000aa047824 */ /* 0x021fe200078e00ff */
[----:B------:R-:W-:Y:S01]  /*7c80*/  ISETP.GT.AND P1, PT, R0, 0x79, P1 ;  /* 0x000000790000780c */ /* 0x000fe20000f24270 */
[----:B------:R-:W-:Y:S01]  /*7c90*/  @P2 IMAD.MOV.U32 R5, RZ, RZ, R9 ;  /* 0x000000ffff052224 */ /* 0x000fe200078e0009 */
[----:B------:R-:W-:Y:S01]  /*7ca0*/  BSSY B1, `(.L_x_279) ;  /* 0x0000008000017945 */ /* 0x000fe20003800000 */
[----:B------:R-:W-:Y:S01]  /*7cb0*/  FMUL R3, R4, R155 ;  /* 0x0000009b04037220 */ /* 0x000fe20000400000 */
[----:B------:R-:W-:-:S03]  /*7cc0*/  @P2 IMAD.MOV.U32 R4, RZ, RZ, R8 ;  /* 0x000000ffff042224 */ /* 0x000fc600078e0008 */
[----:B------:R-:W-:-:S05]  /*7cd0*/  FFMA R3, R86, R154, R3 ;  /* 0x0000009a56037223 */ /* 0x000fca0000000003 */
[----:B------:R-:W-:-:S05]  /*7ce0*/  F2FP.BF16.F32.PACK_AB R3, RZ, R3 ;  /* 0x00000003ff03723e */ /* 0x000fca00000010ff */
[----:B------:R0:W-:Y:S01]  /*7cf0*/  @P2 STG.E.U16 desc[UR36][R4.64+0xf0], R3 ;  /* 0x0000f00304002986 */ /* 0x0001e2000c101524 */
[----:B------:R-:W-:Y:S05]  /*7d00*/  @!P1 BRA `(.L_x_280) ;  /* 0x0000000000049947 */ /* 0x000fea0003800000 */
[----:B------:R2:W5:Y:S02]  /*7d10*/  LDG.E.LTC128B.U16 R170, desc[UR36][R10.64+0xf2] ;  /* 0x0000f2240aaa7981 */ /* 0x000564000c1e1520 */
.L_x_280:
[----:B------:R-:W-:Y:S05]  /*7d20*/  BSYNC B1 ;  /* 0x0000000000017941 */ /* 0x000fea0003800000 */
.L_x_279:
[----:B------:R-:W-:Y:S05]  /*7d30*/  @!P1 BRA `(.L_x_281) ;  /* 0x00000024004c9947 */ /* 0x000fea0003800000 */
[----:B-----5:R-:W-:-:S04]  /*7d40*/  IMAD.U32 R170, R170, 0x10000, RZ ;  /* 0x00010000aaaa7824 */ /* 0x020fc800078e00ff */
[----:B------:R-:W-:-:S04]  /*7d50*/  FMUL R170, R170, R155 ;  /* 0x0000009baaaa7220 */ /* 0x000fc80000400000 */
[----:B------:R-:W-:-:S05]  /*7d60*/  FFMA R170, R87, R154, R170 ;  /* 0x0000009a57aa7223 */ /* 0x000fca00000000aa */
[----:B------:R-:W-:-:S05]  /*7d70*/  F2FP.BF16.F32.PACK_AB R170, RZ, R170 ;  /* 0x000000aaffaa723e */ /* 0x000fca00000010ff */
[----:B------:R0:W-:Y:S01]  /*7d80*/  STG.E.U16 desc[UR36][R8.64+0xf2], R170 ;  /* 0x0000f2aa08007986 */ /* 0x0001e2000c101524 */
[----:B------:R-:W-:Y:S05]  /*7d90*/  BRA `(.L_x_281) ;  /* 0x0000002400347947 */ /* 0x000fea0003800000 */
.L_x_30:
[----:B------:R-:W-:Y:S01]  /*7da0*/  ULDC.64 UR4, c[0x0][0x5c0] ;  /* 0x0001700000047ab9 */ /* 0x000fe20000000a00 */
[-C--:B------:R-:W-:Y:S01]  /*7db0*/  FMUL R88, R88, R154.reuse ;  /* 0x0000009a58587220 */ /* 0x080fe20000400000 */
[----:B------:R-:W-:Y:S01]  /*7dc0*/  LEA R8, P0, R166, UR4, 0x1 ;  /* 0x00000004a6087c11 */ /* 0x000fe2000f8008ff */
[----:B------:R-:W-:Y:S01]  /*7dd0*/  IMAD.SHL.U32 R5, R6, 0x10, RZ ;  /* 0x0000001006057824 */ /* 0x000fe200078e00ff */
[----:B------:R-:W-:Y:S01]  /*7de0*/  ISETP.GT.AND P2, PT, R0, 0x1, P3 ;  /* 0x000000010000780c */ /* 0x000fe20001f44270 */
[-C--:B------:R-:W-:Y:S01]  /*7df0*/  FMUL R89, R89, R154.reuse ;  /* 0x0000009a59597220 */ /* 0x080fe20000400000 */
[----:B------:R-:W-:Y:S01]  /*7e00*/  LEA.HI.X R9, R166, UR5, R169, 0x1, P0 ;  /* 0x00000005a6097c11 */ /* 0x000fe200080f0ca9 */
[-C--:B------:R-:W-:Y:S01]  /*7e10*/  FMUL R90, R90, R154.reuse ;  /* 0x0000009a5a5a7220 */ /* 0x080fe20000400000 */
[----:B------:R-:W-:Y:S01]  /*7e20*/  ISETP.GT.AND P0, PT, R3, 0x8, PT ;  /* 0x000000080300780c */ /* 0x000fe20003f04270 */
[----:B------:R-:W-:Y:S01]  /*7e30*/  FMUL R91, R91, R154 ;  /* 0x0000009a5b5b7220 */ /* 0x000fe20000400000 */
[----:B------:R-:W-:Y:S01]  /*7e40*/  F2FP.BF16.F32.PACK_AB R88, RZ, R88 ;  /* 0x00000058ff58723e */ /* 0x000fe200000010ff */
[-C--:B------:R-:W-:Y:S01]  /*7e50*/  FMUL R92, R92, R154.reuse ;  /* 0x0000009a5c5c7220 */ /* 0x080fe20000400000 */
[----:B------:R-:W-:Y:S01]  /*7e60*/  ISETP.GT.AND P4, PT, R0, RZ, P0 ;  /* 0x000000ff0000720c */ /* 0x000fe20000784270 */
[----:B------:R-:W-:Y:S01]  /*7e70*/  FMUL R93, R93, R154 ;  /* 0x0000009a5d5d7220 */ /* 0x000fe20000400000 */
[----:B------:R-:W-:Y:S01]  /*7e80*/  SHF.L.U64.HI R4, R6, 0x4, R7 ;  /* 0x0000000406047819 */ /* 0x000fe20000010207 */
[----:B------:R-:W-:Y:S01]  /*7e90*/  @P1 STG.E.U16 desc[UR36][R8.64], R88 ;  /* 0x0000005808001986 */ /* 0x000fe2000c101524 */
[----:B------:R-:W-:Y:S01]  /*7ea0*/  IADD3 R10, P5, R5, R8, RZ ;  /* 0x00000008050a7210 */ /* 0x000fe20007fbe0ff */
[-C--:B------:R-:W-:Y:S01]  /*7eb0*/  FMUL R94, R94, R154.reuse ;  /* 0x0000009a5e5e7220 */ /* 0x080fe20000400000 */
[----:B------:R-:W-:Y:S01]  /*7ec0*/  ISETP.GT.AND P1, PT, R0, 0x1, P0 ;  /* 0x000000010000780c */ /* 0x000fe20000724270 */
[----:B------:R-:W-:Y:S01]  /*7ed0*/  FMUL R95, R95, R154 ;  /* 0x0000009a5f5f7220 */ /* 0x000fe20000400000 */
[----:B------:R-:W-:Y:S01]  /*7ee0*/  F2FP.BF16.F32.PACK_AB R89, RZ, R89 ;  /* 0x00000059ff59723e */ /* 0x000fe200000010ff */
[----:B------:R-:W-:Y:S01]  /*7ef0*/  IMAD.X R11, R4, 0x1, R9, P5 ;  /* 0x00000001040b7824 */ /* 0x000fe200028e0609 */
[----:B------:R-:W-:Y:S01]  /*7f00*/  F2FP.BF16.F32.PACK_AB R90, RZ, R90 ;  /* 0x0000005aff5a723e */ /* 0x000fe200000010ff */
[-C--:B------:R-:W-:Y:S01]  /*7f10*/  FMUL R96, R96, R154.reuse ;  /* 0x0000009a60607220 */ /* 0x080fe20000400000 */
[----:B------:R-:W-:Y:S01]  /*7f20*/  F2FP.BF16.F32.PACK_AB R91, RZ, R91 ;  /* 0x0000005bff5b723e */ /* 0x000fe200000010ff */
[----:B------:R-:W-:Y:S01]  /*7f30*/  @P2 STG.E.U16 desc[UR36][R8.64+0x2], R89 ;  /* 0x0000025908002986 */ /* 0x000fe2000c101524 */
[C---:B------:R-:W-:Y:S01]  /*7f40*/  ISETP.GT.AND P5, PT, R0.reuse, 0x9, P3 ;  /* 0x000000090000780c */ /* 0x040fe20001fa4270 */
[-C--:B------:R-:W-:Y:S01]  /*7f50*/  FMUL R97, R97, R154.reuse ;  /* 0x0000009a61617220 */ /* 0x080fe20000400000 */
[C---:B------:R-:W-:Y:S01]  /*7f60*/  ISETP.GT.AND P2, PT, R0.reuse, 0x8, P0 ;  /* 0x000000080000780c */ /* 0x040fe20000744270 */
[----:B------:R-:W-:Y:S01]  /*7f70*/  @P4 STG.E.U16 desc[UR36][R10.64], R90 ;  /* 0x0000005a0a004986 */ /* 0x000fe2000c101524 */
[----:B------:R-:W-:Y:S01]  /*7f80*/  ISETP.GT.AND P4, PT, R0, 0x8, P3 ;  /* 0x000000080000780c */ /* 0x000fe20001f84270 */
[----:B------:R-:W-:Y:S01]  /*7f90*/  FMUL R98, R98, R154 ;  /* 0x0000009a62627220 */ /* 0x000fe20000400000 */
[----:B------:R-:W-:Y:S01]  /*7fa0*/  F2FP.BF16.F32.PACK_AB R92, RZ, R92 ;  /* 0x0000005cff5c723e */ /* 0x000fe200000010ff */
[----:B------:R-:W-:Y:S01]  /*7fb0*/  @P1 STG.E.U16 desc[UR36][R10.64+0x2], R91 ;  /* 0x0000025b0a001986 */ /* 0x000fe2000c101524 */
[----:B------:R-:W-:Y:S01]  /*7fc0*/  ISETP.GT.AND P1, PT, R0, 0x9, P0 ;  /* 0x000000090000780c */ /* 0x000fe20000724270 */
[-C--:B------:R-:W-:Y:S01]  /*7fd0*/  FMUL R99, R99, R154.reuse ;  /* 0x0000009a63637220 */ /* 0x080fe20000400000 */
[----:B------:R-:W-:Y:S01]  /*7fe0*/  F2FP.BF16.F32.PACK_AB R93, RZ, R93 ;  /* 0x0000005dff5d723e */ /* 0x000fe200000010ff */
[----:B------:R-:W-:Y:S01]  /*7ff0*/  FMUL R100, R100, R154 ;  /* 0x0000009a64647220 */ /* 0x000fe20000400000 */
[----:B------:R-:W-:Y:S01]  /*8000*/  F2FP.BF16.F32.PACK_AB R94, RZ, R94 ;  /* 0x0000005eff5e723e */ /* 0x000fe200000010ff */
[-C--:B------:R-:W-:Y:S01]  /*8010*/  FMUL R101, R101, R154.reuse ;  /* 0x0000009a65657220 */ /* 0x080fe20000400000 */
[----:B------:R-:W-:Y:S01]  /*8020*/  F2FP.BF16.F32.PACK_AB R95, RZ, R95 ;  /* 0x0000005fff5f723e */ /* 0x000fe200000010ff */
[----:B------:R-:W-:Y:S01]  /*8030*/  FMUL R102, R102, R154 ;  /* 0x0000009a66667220 */ /* 0x000fe20000400000 */
[----:B------:R-:W-:Y:S01]  /*8040*/  F2FP.BF16.F32.PACK_AB R96, RZ, R96 ;  /* 0x00000060ff60723e */ /* 0x000fe200000010ff */
[----:B------:R-:W-:Y:S01]  /*8050*/  @P4 STG.E.U16 desc[UR36][R8.64+0x10], R92 ;  /* 0x0000105c08004986 */ /* 0x000fe2000c101524 */
[C---:B------:R-:W-:Y:S01]  /*8060*/  ISETP.GT.AND P4, PT, R0.reuse, 0x10, P3 ;  /* 0x000000100000780c */ /* 0x040fe20001f84270 */
[-C--:B------:R-:W-:Y:S01]  /*8070*/  FMUL R103, R103, R154.reuse ;  /* 0x0000009a67677220 */ /* 0x080fe20000400000 */
[----:B------:R-:W-:Y:S01]  /*8080*/  F2FP.BF16.F32.PACK_AB R97, RZ, R97 ;  /* 0x00000061ff61723e */ /* 0x000fe200000010ff */
[----:B------:R-:W-:Y:S01]  /*8090*/  @P5 STG.E.U16 desc[UR36][R8.64+0x12], R93 ;  /* 0x0000125d08005986 */ /* 0x000fe2000c101524 */
[----:B------:R-:W-:Y:S01]  /*80a0*/  ISETP.GT.AND P5, PT, R0, 0x11, P0 ;  /* 0x000000110000780c */ /* 0x000fe200007a4270 */
        /* <DEDUP_REMOVED lines=74> */
[-C--:B------:R-:W-:Y:S01]  /*8550*/  FMUL R125, R125, R154.reuse ;  /* 0x0000009a7d7d7220 */ /* 0x080fe20000400000 */
[----:B------:R-:W-:Y:S01]  /*8560*/  F2FP.BF16.F32.PACK_AB R119, RZ, R119 ;  /* 0x00000077ff77723e */ /* 0x000fe200000010ff */
[----:B------:R-:W-:Y:S01]  /*8570*/  FMUL R126, R126, R154 ;  /* 0x0000009a7e7e7220 */ /* 0x000fe20000400000 */
[----:B------:R-:W-:Y:S01]  /*8580*/  F2FP.BF16.F32.PACK_AB R120, RZ, R120 ;  /* 0x00000078ff78723e */ /* 0x000fe200000010ff */
        /* <DEDUP_REMOVED lines=64> */
[----:B------:R-:W-:Y:S01]  /*8990*/  FMUL R145, R145, R154 ;  /* 0x0000009a91917220 */ /* 0x000fe20000400000 */
[----:B------:R-:W-:Y:S01]  /*89a0*/  F2FP.BF16.F32.PACK_AB R139, RZ, R139 ;  /* 0x0000008bff8b723e */ /* 0x000fe200000010ff */
[----:B------:R-:W-:Y:S01]  /*89b0*/  IMAD.SHL.U32 R21, R6, 0x100, RZ ;  /* 0x0000010006157824 */ /* 0x000fe200078e00ff */
[----:B------:R-:W-:Y:S01]  /*89c0*/  F2FP.BF16.F32.PACK_AB R140, RZ, R140 ;  /* 0x0000008cff8c723e */ /* 0x000fe200000010ff */
[----:B------:R-:W-:Y:S01]  /*89d0*/  @P1 STG.E.U16 desc[UR36][R8.64+0x90], R124 ;  /* 0x0000907c08001986 */ /* 0x000fe2000c101524 */
[----:B------:R-:W-:Y:S01]  /*89e0*/  ISETP.GT.AND P1, PT, R0, 0x50, P3 ;  /* 0x000000500000780c */ /* 0x000fe20001f24270 */
[-C--:B------:R-:W-:Y:S01]  /*89f0*/  FMUL R146, R146, R154.reuse ;  /* 0x0000009a92927220 */ /* 0x080fe20000400000 */
[----:B------:R-:W-:Y:S01]  /*8a00*/  F2FP.BF16.F32.PACK_AB R141, RZ, R141 ;  /* 0x0000008dff8d723e */ /* 0x000fe200000010ff */
[----:B------:R-:W-:Y:S01]  /*8a10*/  @P2 STG.E.U16 desc[UR36][R8.64+0x92], R125 ;  /* 0x0000927d08002986 */ /* 0x000fe2000c101524 */
[C---:B------:R-:W-:Y:S01]  /*8a20*/  ISETP.GT.AND P2, PT, R0.reuse, 0x51, P3 ;  /* 0x000000510000780c */ /* 0x040fe20001f44270 */
[----:B------:R-:W-:Y:S01]  /*8a30*/  FMUL R147, R147, R154 ;  /* 0x0000009a93937220 */ /* 0x000fe20000400000 */
        /* <DEDUP_REMOVED lines=12> */
[----:B------:R-:W-:Y:S01]  /*8b00*/  SHF.L.U64.HI R15, R6, 0x8, R7 ;  /* 0x00000008060f7819 */ /* 0x000fe20000010207 */
[----:B------:R-:W-:Y:S01]  /*8b10*/  @P2 STG.E.U16 desc[UR36][R8.64+0xa2], R129 ;  /* 0x0000a28108002986 */ /* 0x000fe2000c101524 */
[C---:B------:R-:W-:Y:S01]  /*8b20*/  ISETP.GT.AND P2, PT, R0.reuse, 0x59, P3 ;  /* 0x000000590000780c */ /* 0x040fe20001f44270 */
        /* <DEDUP_REMOVED lines=56> */
[----:B------:R-:W-:Y:S01]  /*8eb0*/  FMUL R39, R39, R154 ;  /* 0x0000009a27277220 */ /* 0x000fe20000400000 */
[----:B------:R-:W-:Y:S01]  /*8ec0*/  F2FP.BF16.F32.PACK_AB R33, RZ, R33 ;  /* 0x00000021ff21723e */ /* 0x000fe200000010ff */
[----:B------:R-:W-:Y:S01]  /*8ed0*/  @P2 STG.E.U16 desc[UR36][R10.64+0xd0], R142 ;  /* 0x0000d08e0a002986 */ /* 0x000fe2000c101524 */
[----:B------:R-:W-:Y:S01]  /*8ee0*/  F2FP.BF16.F32.PACK_AB R34, RZ, R34 ;  /* 0x00000022ff22723e */ /* 0x000fe200000010ff */
[-C--:B------:R-:W-:Y:S01]  /*8ef0*/  FMUL R40, R40, R154.reuse ;  /* 0x0000009a28287220 */ /* 0x080fe20000400000 */
[----:B------:R-:W-:Y:S01]  /*8f00*/  F2FP.BF16.F32.PACK_AB R35, RZ, R35 ;  /* 0x00000023ff23723e */ /* 0x000fe200000010ff */
[----:B------:R-:W-:Y:S01]  /*8f10*/  FMUL R41, R41, R154 ;  /* 0x0000009a29297220 */ /* 0x000fe20000400000 */
[----:B------:R-:W-:Y:S01]  /*8f20*/  F2FP.BF16.F32.PACK_AB R36, RZ, R36 ;  /* 0x00000024ff24723e */ /* 0x000fe200000010ff */
[----:B------:R-:W-:Y:S01]  /*8f30*/  @P4 STG.E.U16 desc[UR36][R10.64+0xd2], R143 ;  /* 0x0000d28f0a004986 */ /* 0x000fe2000c101524 */
[----:B------:R-:W-:Y:S01]  /*8f40*/  ISETP.GT.AND P4, PT, R0, 0x71, P0 ;  /* 0x000000710000780c */ /* 0x000fe20000784270 */
[----:B------:R-:W-:Y:S01]  /*8f50*/  FMUL R42, R42, R154 ;  /* 0x0000009a2a2a7220 */ /* 0x000fe20000400000 */
[----:B------:R-:W-:Y:S01]  /*8f60*/  F2FP.BF16.F32.PACK_AB R37, RZ, R37 ;  /* 0x00000025ff25723e */ /* 0x000fe200000010ff */
[----:B------:R-:W-:Y:S01]  /*8f70*/  @P5 STG.E.U16 desc[UR36][R8.64+0xe0], R144 ;  /* 0x0000e09008005986 */ /* 0x000fe2000c101524 */
[----:B------:R-:W-:Y:S01]  /*8f80*/  ISETP.GT.AND P5, PT, R0, 0x70, P0 ;  /* 0x000000700000780c */ /* 0x000fe200007a4270 */
[----:B------:R-:W-:Y:S01]  /*8f90*/  @P1 IMAD.MOV.U32 R6, RZ, RZ, R8 ;  /* 0x000000ffff061224 */ /* 0x000fe200078e0008 */
[----:B------:R-:W-:Y:S01]  /*8fa0*/  F2FP.BF16.F32.PACK_AB R38, RZ, R38 ;  /* 0x00000026ff26723e */ /* 0x000fe200000010ff */
[----:B------:R-:W-:Y:S01]  /*8fb0*/  @P1 IMAD.MOV.U32 R7, RZ, RZ, R9 ;  /* 0x000000ffff071224 */ /* 0x000fe200078e0009 */
[----:B------:R-:W-:Y:S01]  /*8fc0*/  F2FP.BF16.F32.PACK_AB R39, RZ, R39 ;  /* 0x00000027ff27723e */ /* 0x000fe200000010ff */
[----:B------:R-:W-:Y:S01]  /*8fd0*/  FMUL R43, R43, R154 ;  /* 0x0000009a2b2b7220 */ /* 0x000fe20000400000 */
[----:B------:R-:W-:Y:S01]  /*8fe0*/  F2FP.BF16.F32.PACK_AB R40, RZ, R40 ;  /* 0x00000028ff28723e */ /* 0x000fe200000010ff */
[----:B------:R-:W-:Y:S01]  /*8ff0*/  FMUL R44, R44, R154 ;  /* 0x0000009a2c2c7220 */ /* 0x000fe20000400000 */
[----:B------:R0:W-:Y:S01]  /*9000*/  @P1 STG.E.U16 desc[UR36][R6.64+0xe2], R145 ;  /* 0x0000e29106001986 */ /* 0x0001e2000c101524 */
[----:B------:R-:W-:Y:S01]  /*9010*/  IADD3 R12, P1, P2, R5, R8, R21 ;  /* 0x00000008050c7210 */ /* 0x000fe20007a3e015 */
[-C--:B------:R-:W-:Y:S01]  /*9020*/  FMUL R45, R45, R154.reuse ;  /* 0x0000009a2d2d7220 */ /* 0x080fe20000400000 */
[----:B------:R-:W-:Y:S01]  /*9030*/  F2FP.BF16.F32.PACK_AB R41, RZ, R41 ;  /* 0x00000029ff29723e */ /* 0x000fe200000010ff */
[-C--:B------:R-:W-:Y:S01]  /*9040*/  FMUL R46, R46, R154.reuse ;  /* 0x0000009a2e2e7220 */ /* 0x080fe20000400000 */
[----:B------:R-:W-:Y:S01]  /*9050*/  IADD3.X R13, R4, R9, R15, P1, P2 ;  /* 0x00000009040d7210 */ /* 0x000fe20000fe440f */
[-C--:B------:R-:W-:Y:S01]  /*9060*/  FMUL R47, R47, R154.reuse ;  /* 0x0000009a2f2f7220 */ /* 0x080fe20000400000 */
[C---:B------:R-:W-:Y:S01]  /*9070*/  ISETP.GT.AND P1, PT, R3.reuse, 0x80, PT ;  /* 0x000000800300780c */ /* 0x040fe20003f24270 */
[-C--:B------:R-:W-:Y:S01]  /*9080*/  FMUL R48, R48, R154.reuse ;  /* 0x0000009a30307220 */ /* 0x080fe20000400000 */
[----:B------:R-:W-:Y:S01]  /*9090*/  ISETP.GT.AND P2, PT, R3, 0x88, PT ;  /* 0x000000880300780c */ /* 0x000fe20003f44270 */
[----:B------:R-:W-:Y:S01]  /*90a0*/  FMUL R49, R49, R154 ;  /* 0x0000009a31317220 */ /* 0x000fe20000400000 */
[----:B------:R-:W-:Y:S01]  /*90b0*/  F2FP.BF16.F32.PACK_AB R42, RZ, R42 ;  /* 0x0000002aff2a723e */ /* 0x000fe200000010ff */
[----:B0-----:R-:W-:Y:S01]  /*90c0*/  @P5 IMAD.MOV.U32 R6, RZ, RZ, R10 ;  /* 0x000000ffff065224 */ /* 0x001fe200078e000a */
[----:B------:R-:W-:Y:S01]  /*90d0*/  F2FP.BF16.F32.PACK_AB R43, RZ, R43 ;  /* 0x0000002bff2b723e */ /* 0x000fe200000010ff */
[----:B------:R-:W-:Y:S01]  /*90e0*/  @P5 IMAD.MOV.U32 R7, RZ, RZ, R11 ;  /* 0x000000ffff075224 */ /* 0x000fe200078e000b */
[----:B------:R-:W-:Y:S01]  /*90f0*/  F2FP.BF16.F32.PACK_AB R44, RZ, R44 ;  /* 0x0000002cff2c723e */ /* 0x000fe200000010ff */
[-C--:B------:R-:W-:Y:S01]  /*9100*/  FMUL R50, R50, R154.reuse ;  /* 0x0000009a32327220 */ /* 0x080fe20000400000 */
[----:B------:R-:W-:Y:S01]  /*9110*/  F2FP.BF16.F32.PACK_AB R45, RZ, R45 ;  /* 0x0000002dff2d723e */ /* 0x000fe200000010ff */
[-C--:B------:R-:W-:Y:S01]  /*9120*/  FMUL R51, R51, R154.reuse ;  /* 0x0000009a33337220 */ /* 0x080fe20000400000 */
[----:B------:R0:W-:Y:S01]  /*9130*/  @P5 STG.E.U16 desc[UR36][R6.64+0xe0], R146 ;  /* 0x0000e09206005986 */ /* 0x0001e2000c101524 */
[----:B------:R-:W-:Y:S01]  /*9140*/  ISETP.GT.AND P5, PT, R0, 0x78, P3 ;  /* 0x000000780000780c */ /* 0x000fe20001fa4270 */
[-C--:B------:R-:W-:Y:S01]  /*9150*/  FMUL R52, R52, R154.reuse ;  /* 0x0000009a34347220 */ /* 0x080fe20000400000 */
[C---:B------:R-:W-:Y:S01]  /*9160*/  ISETP.GT.AND P3, PT, R0.reuse, 0x79, P3 ;  /* 0x000000790000780c */ /* 0x040fe20001f64270 */
[----:B------:R-:W-:Y:S01]  /*9170*/  @P4 STG.E.U16 desc[UR36][R10.64+0xe2], R147 ;  /* 0x0000e2930a004986 */ /* 0x000fe2000c101524 */
[C---:B------:R-:W-:Y:S01]  /*9180*/  ISETP.GT.AND P4, PT, R0.reuse, 0x78, P0 ;  /* 0x000000780000780c */ /* 0x040fe20000784270 */
[-C--:B------:R-:W-:Y:S01]  /*9190*/  FMUL R53, R53, R154.reuse ;  /* 0x0000009a35357220 */ /* 0x080fe20000400000 */
[----:B------:R-:W-:Y:S01]  /*91a0*/  ISETP.GT.AND P0, PT, R0, 0x79, P0 ;  /* 0x000000790000780c */ /* 0x000fe20000704270 */
[----:B------:R-:W-:Y:S01]  /*91b0*/  FMUL R54, R54, R154 ;  /* 0x0000009a36367220 */ /* 0x000fe20000400000 */
[----:B------:R-:W-:Y:S01]  /*91c0*/  F2FP.BF16.F32.PACK_AB R46, RZ, R46 ;  /* 0x0000002eff2e723e */ /* 0x000fe200000010ff */
[-C--:B------:R-:W-:Y:S01]  /*91d0*/  FMUL R55, R55, R154.reuse ;  /* 0x0000009a37377220 */ /* 0x080fe20000400000 */
[----:B------:R-:W-:Y:S01]  /*91e0*/  F2FP.BF16.F32.PACK_AB R47, RZ, R47 ;  /* 0x0000002fff2f723e */ /* 0x000fe200000010ff */
[----:B------:R-:W-:Y:S01]  /*91f0*/  FMUL R56, R56, R154 ;  /* 0x0000009a38387220 */ /* 0x000fe20000400000 */
[----:B------:R-:W-:Y:S01]  /*9200*/  F2FP.BF16.F32.PACK_AB R48, RZ, R48 ;  /* 0x00000030ff30723e */ /* 0x000fe200000010ff */
[----:B------:R-:W-:Y:S01]  /*9210*/  @P5 STG.E.U16 desc[UR36][R8.64+0xf0], R148 ;  /* 0x0000f09408005986 */ /* 0x000fe2000c101524 */
[----:B0-----:R-:W-:Y:S01]  /*9220*/  IADD3 R6, P5, R21, R8, RZ ;  /* 0x0000000815067210 */ /* 0x001fe20007fbe0ff */
[-C--:B------:R-:W-:Y:S01]  /*9230*/  FMUL R57, R57, R154.reuse ;  /* 0x0000009a39397220 */ /* 0x080fe20000400000 */
[----:B------:R-:W-:Y:S01]  /*9240*/  F2FP.BF16.F32.PACK_AB R49, RZ, R49 ;  /* 0x00000031ff31723e */ /* 0x000fe200000010ff */
[----:B------:R0:W-:Y:S01]  /*9250*/  @P3 STG.E.U16 desc[UR36][R8.64+0xf2], R149 ;  /* 0x0000f29508003986 */ /* 0x0001e2000c101524 */
[C---:B------:R-:W-:Y:S01]  /*9260*/  ISETP.GT.AND P3, PT, R0.reuse, RZ, P1 ;  /* 0x000000ff0000720c */ /* 0x040fe20000f64270 */
[----:B------:R-:W-:Y:S01]  /*9270*/  IMAD.X R7, R15, 0x1, R9, P5 ;  /* 0x000000010f077824 */ /* 0x000fe200028e0609 */
[C---:B------:R-:W-:Y:S01]  /*9280*/  ISETP.GT.AND P5, PT, R0.reuse, RZ, P2 ;  /* 0x000000ff0000720c */ /* 0x040fe200017a4270 */
        /* <DEDUP_REMOVED lines=11> */
[----:B0-----:R-:W-:Y:S01]  /*9340*/  IADD3 R8, P3, R5, R6, RZ ;  /* 0x0000000605087210 */ /* 0x001fe20007f7e0ff */
[----:B------:R-:W-:Y:S01]  /*9350*/  FMUL R61, R61, R154 ;  /* 0x0000009a3d3d7220 */ /* 0x000fe20000400000 */
[----:B------:R-:W-:Y:S01]  /*9360*/  F2FP.BF16.F32.PACK_AB R53, RZ, R53 ;  /* 0x00000035ff35723e */ /* 0x000fe200000010ff */
[----:B------:R-:W-:Y:S01]  /*9370*/  @P4 STG.E.U16 desc[UR36][R6.64+0x2], R25 ;  /* 0x0000021906004986 */ /* 0x000fe2000c101524 */
[----:B------:R-:W-:Y:S01]  /*9380*/  IADD3 R14, P4, R5, R6, RZ ;  /* 0x00000006050e7210 */ /* 0x000fe20007f9e0ff */
[----:B------:R-:W-:Y:S01]  /*9390*/  IMAD.X R9, R4, 0x1, R7, P3 ;  /* 0x0000000104097824 */ /* 0x000fe200018e0607 */
[----:B------:R-:W-:Y:S01]  /*93a0*/  ISETP.GT.AND P3, PT, R0, 0x9, P2 ;  /* 0x000000090000780c */ /* 0x000fe20001764270 */
[-C--:B------:R-:W-:Y:S01]  /*93b0*/  FMUL R62, R62, R154.reuse ;  /* 0x0000009a3e3e7220 */ /* 0x080fe20000400000 */
[----:B------:R-:W-:Y:S01]  /*93c0*/  IADD3.X R15, R4, R7, RZ, P4, !PT ;  /* 0x00000007040f7210 */ /* 0x000fe200027fe4ff */
[-C--:B------:R-:W-:Y:S01]  /*93d0*/  FMUL R63, R63, R154.reuse ;  /* 0x0000009a3f3f7220 */ /* 0x080fe20000400000 */
        /* <DEDUP_REMOVED lines=35> */
[--C-:B------:R-:W-:Y:S01]  /*9610*/  @P0 IMAD.MOV.U32 R4, RZ, RZ, R12.reuse ;  /* 0x000000ffff040224 */ /* 0x100fe200078e000c */
[----:B------:R-:W-:Y:S01]  /*9620*/  F2FP.BF16.F32.PACK_AB R63, RZ, R63 ;  /* 0x0000003fff3f723e */ /* 0x000fe200000010ff */
[--C-:B------:R-:W-:Y:S01]  /*9630*/  @P0 IMAD.MOV.U32 R5, RZ, RZ, R13.reuse ;  /* 0x000000ffff050224 */ /* 0x100fe200078e000d */
[----:B------:R-:W-:Y:S01]  /*9640*/  F2FP.BF16.F32.PACK_AB R64, RZ, R64 ;  /* 0x00000040ff40723e */ /* 0x000fe200000010ff */
[-C--:B------:R-:W-:Y:S01]  /*9650*/  FMUL R73, R73, R154.reuse ;  /* 0x0000009a49497220 */ /* 0x080fe20000400000 */
[----:B------:R-:W-:Y:S01]  /*9660*/  F2FP.BF16.F32.PACK_AB R65, RZ, R65 ;  /* 0x00000041ff41723e */ /* 0x000fe200000010ff */
[-C--:B------:R-:W-:Y:S01]  /*9670*/  FMUL R74, R74, R154.reuse ;  /* 0x0000009a4a4a7220 */ /* 0x080fe20000400000 */
[----:B------:R0:W-:Y:S01]  /*9680*/  @P0 STG.E.U16 desc[UR36][R4.64+0x20], R34 ;  /* 0x0000202204000986 */ /* 0x0001e2000c101524 */
        /* <DEDUP_REMOVED lines=11> */
[--C-:B0-----:R-:W-:Y:S01]  /*9740*/  @P3 IMAD.MOV.U32 R4, RZ, RZ, R12.reuse ;  /* 0x000000ffff043224 */ /* 0x101fe200078e000c */
        /* <DEDUP_REMOVED lines=27> */
[----:B------:R-:W-:Y:S01]  /*9900*/  FMUL R87, R87, R154 ;  /* 0x0000009a57577220 */ /* 0x000fe20000400000 */
[----:B------:R-:W-:-:S02]  /*9910*/  F2FP.BF16.F32.PACK_AB R80, RZ, R80 ;  /* 0x00000050ff50723e */ /* 0x000fc400000010ff */
[----:B------:R-:W-:Y:S02]  /*9920*/  F2FP.BF16.F32.PACK_AB R81, RZ, R81 ;  /* 0x00000051ff51723e */ /* 0x000fe400000010ff */
[----:B------:R-:W-:Y:S02]  /*9930*/  F2FP.BF16.F32.PACK_AB R82, RZ, R82 ;  /* 0x00000052ff52723e */ /* 0x000fe400000010ff */
[----:B------:R-:W-:Y:S02]  /*9940*/  F2FP.BF16.F32.PACK_AB R83, RZ, R83 ;  /* 0x00000053ff53723e */ /* 0x000fe400000010ff */
[----:B------:R-:W-:Y:S01]  /*9950*/  F2FP.BF16.F32.PACK_AB R84, RZ, R84 ;  /* 0x00000054ff54723e */ /* 0x000fe200000010ff */
[----:B0-----:R-:W-:Y:S01]  /*9960*/  @P3 IMAD.MOV.U32 R4, RZ, RZ, R12 ;  /* 0x000000ffff043224 */ /* 0x001fe200078e000c */
[----:B------:R-:W-:Y:S01]  /*9970*/  F2FP.BF16.F32.PACK_AB R85, RZ, R85 ;  /* 0x00000055ff55723e */ /* 0x000fe200000010ff */
[----:B------:R-:W-:Y:S01]  /*9980*/  @P3 IMAD.MOV.U32 R5, RZ, RZ, R13 ;  /* 0x000000ffff053224 */ /* 0x000fe200078e000d */
[----:B------:R-:W-:-:S02]  /*9990*/  F2FP.BF16.F32.PACK_AB R86, RZ, R86 ;  /* 0x00000056ff56723e */ /* 0x000fc400000010ff */
[----:B------:R-:W-:Y:S02]  /*99a0*/  F2FP.BF16.F32.PACK_AB R87, RZ, R87 ;  /* 0x00000057ff57723e */ /* 0x000fe400000010ff */
[----:B------:R0:W-:Y:S01]  /*99b0*/  @P3 STG.E.U16 desc[UR36][R4.64+0x32], R39 ;  /* 0x0000322704003986 */ /* 0x0001e2000c101524 */
[----:B------:R-:W-:-:S03]  /*99c0*/  ISETP.GT.AND P3, PT, R0, 0x21, P2 ;  /* 0x000000210000780c */ /* 0x000fc60001764270 */
[----:B------:R-:W-:Y:S01]  /*99d0*/  @P4 STG.E.U16 desc[UR36][R6.64+0x40], R40 ;  /* 0x0000402806004986 */ /* 0x000fe2000c101524 */
[----:B------:R-:W-:-:S03]  /*99e0*/  ISETP.GT.AND P4, PT, R0, 0x28, P1 ;  /* 0x000000280000780c */ /* 0x000fc60000f84270 */
[----:B------:R-:W-:Y:S01]  /*99f0*/  @P5 STG.E.U16 desc[UR36][R6.64+0x42], R41 ;  /* 0x0000422906005986 */ /* 0x000fe2000c101524 */
[----:B------:R-:W-:Y:S01]  /*9a00*/  ISETP.GT.AND P5, PT, R0, 0x29, P1 ;  /* 0x000000290000780c */ /* 0x000fe20000fa4270 */
[----:B0-----:R-:W-:Y:S02]  /*9a10*/  @P0 IMAD.MOV.U32 R4, RZ, RZ, R12 ;  /* 0x000000ffff040224 */ /* 0x001fe400078e000c */
[----:B------:R-:W-:-:S05]  /*9a20*/  @P0 IMAD.MOV.U32 R5, RZ, RZ, R13 ;  /* 0x000000ffff050224 */ /* 0x000fca00078e000d */
[----:B------:R0:W-:Y:S01]  /*9a30*/  @P0 STG.E.U16 desc[UR36][R4.64+0x40], R42 ;  /* 0x0000402a04000986 */ /* 0x0001e2000c101524 */
[----:B------:R-:W-:Y:S01]  /*9a40*/  ISETP.GT.AND P0, PT, R0, 0x28, P2 ;  /* 0x000000280000780c */ /* 0x000fe20001704270 */
[----:B0-----:R-:W-:Y:S02]  /*9a50*/  @P3 IMAD.MOV.U32 R4, RZ, RZ, R12 ;  /* 0x000000ffff043224 */ /* 0x001fe400078e000c */
[----:B------:R-:W-:-:S05]  /*9a60*/  @P3 IMAD.MOV.U32 R5, RZ, RZ, R13 ;  /* 0x000000ffff053224 */ /* 0x000fca00078e000d */
        /* <DEDUP_REMOVED lines=18> */
[----:B0-----:R-:W-:Y:S01]  /*9b90*/  @P0 IMAD.MOV.U32 R4, RZ, RZ, R12 ;  /* 0x000000ffff040224 */ /* 0x001fe200078e000c */
[----:B------:R-:W-:-:S05]  /*9ba0*/  @P0 MOV R5, R13 ;  /* 0x0000000d00050202 */ /* 0x000fca0000000f00 */
        /* <DEDUP_REMOVED lines=57> */
[----:B------:R-:W-:Y:S02]  /*9f40*/  ISETP.GT.AND P5, PT, R0, 0x61, P1 ;  /* 0x000000610000780c */ /* 0x000fe40000fa4270 */
[----:B0-----:R-:W-:Y:S01]  /*9f50*/  @P0 MOV R4, R12 ;  /* 0x0000000c00040202 */ /* 0x001fe20000000f00 */
        /* <DEDUP_REMOVED lines=30> */
[C---:B------:R-:W-:Y:S02]  /*a140*/  ISETP.GT.AND P3, PT, R0.reuse, 0x78, P1 ;  /* 0x000000780000780c */ /* 0x040fe40000f64270 */
[C---:B------:R-:W-:Y:S01]  /*a150*/  ISETP.GT.AND P1, PT, R0.reuse, 0x79, P1 ;  /* 0x000000790000780c */ /* 0x040fe20000f24270 */
[----:B------:R-:W-:Y:S01]  /*a160*/  @P4 STG.E.U16 desc[UR36][R6.64+0xe0], R80 ;  /* 0x0000e05006004986 */ /* 0x000fe2000c101524 */
[----:B------:R-:W-:-:S03]  /*a170*/  ISETP.GT.AND P4, PT, R0, 0x71, P2 ;  /* 0x000000710000780c */ /* 0x000fc60001784270 */
[----:B------:R-:W-:Y:S01]  /*a180*/  @P5 STG.E.U16 desc[UR36][R6.64+0xe2], R81 ;  /* 0x0000e25106005986 */ /* 0x000fe2000c101524 */
[C---:B------:R-:W-:Y:S02]  /*a190*/  ISETP.GT.AND P5, PT, R0.reuse, 0x78, P2 ;  /* 0x000000780000780c */ /* 0x040fe400017a4270 */
[----:B------:R-:W-:Y:S01]  /*a1a0*/  ISETP.GT.AND P2, PT, R0, 0x79, P2 ;  /* 0x000000790000780c */ /* 0x000fe20001744270 */
[----:B0-----:R-:W-:Y:S02]  /*a1b0*/  @P0 IMAD.MOV.U32 R4, RZ, RZ, R12 ;  /* 0x000000ffff040224 */ /* 0x001fe400078e000c */
[----:B------:R-:W-:-:S05]  /*a1c0*/  @P0 IMAD.MOV.U32 R5, RZ, RZ, R13 ;  /* 0x000000ffff050224 */ /* 0x000fca00078e000d */
[----:B------:R0:W-:Y:S02]  /*a1d0*/  @P0 STG.E.U16 desc[UR36][R4.64+0xe0], R82 ;  /* 0x0000e05204000986 */ /* 0x0001e4000c101524 */
[----:B0-----:R-:W-:Y:S02]  /*a1e0*/  @P4 IMAD.MOV.U32 R4, RZ, RZ, R12 ;  /* 0x000000ffff044224 */ /* 0x001fe400078e000c */
[----:B------:R-:W-:-:S05]  /*a1f0*/  @P4 IMAD.MOV.U32 R5, RZ, RZ, R13 ;  /* 0x000000ffff054224 */ /* 0x000fca00078e000d */
[----:B------:R0:W-:Y:S04]  /*a200*/  @P4 STG.E.U16 desc[UR36][R4.64+0xe2], R83 ;  /* 0x0000e25304004986 */ /* 0x0001e8000c101524 */
[----:B------:R1:W-:Y:S04]  /*a210*/  @P3 STG.E.U16 desc[UR36][R6.64+0xf0], R84 ;  /* 0x0000f05406003986 */ /* 0x0003e8000c101524 */
[----:B------:R1:W-:Y:S01]  /*a220*/  @P1 STG.E.U16 desc[UR36][R6.64+0xf2], R85 ;  /* 0x0000f25506001986 */ /* 0x0003e2000c101524 */
[----:B0-----:R-:W-:Y:S02]  /*a230*/  @P5 IMAD.MOV.U32 R4, RZ, RZ, R12 ;  /* 0x000000ffff045224 */ /* 0x001fe400078e000c */
[----:B------:R-:W-:-:S05]  /*a240*/  @P5 IMAD.MOV.U32 R5, RZ, RZ, R13 ;  /* 0x000000ffff055224 */ /* 0x000fca00078e000d */
[----:B------:R1:W-:Y:S04]  /*a250*/  @P5 STG.E.U16 desc[UR36][R4.64+0xf0], R86 ;  /* 0x0000f05604005986 */ /* 0x0003e8000c101524 */
[----:B------:R1:W-:Y:S02]  /*a260*/  @P2 STG.E.U16 desc[UR36][R12.64+0xf2], R87 ;  /* 0x0000f2570c002986 */ /* 0x0003e4000c101524 */
.L_x_281:
[----:B------:R-:W-:Y:S05]  /*a270*/  BSYNC B0 ;  /* 0x0000000000007941 */ /* 0x000fea0003800000 */
.L_x_29:
[----:B------:R-:W-:Y:S01]  /*a280*/  ULDC UR4, c[0x0][0xc] ;  /* 0x0000030000047ab9 */ /* 0x000fe20000000800 */
[----:B------:R-:W-:Y:S01]  /*a290*/  ULDC UR5, c[0x0][0x10] ;  /* 0x0000040000057ab9 */ /* 0x000fe20000000800 */
[----:B0-----:R-:W0:Y:S01]  /*a2a0*/  LDC R3, c[0x0][0x14] ;  /* 0x00000500ff037b82 */ /* 0x001e220000000800 */
[----:B------:R-:W-:Y:S01]  /*a2b0*/  UIMAD.WIDE.U32 UR4, UR4, UR5, URZ ;  /* 0x00000005040472a5 */ /* 0x000fe2000f8e003f */
[----:B------:R-:W-:Y:S01]  /*a2c0*/  PRMT R0, RZ, 0x7610, R0 ;  /* 0x00007610ff007816 */ /* 0x000fe20000000000 */
[----:B------:R-:W-:Y:S01]  /*a2d0*/  IMAD.MOV.U32 R23, RZ, RZ, -0x1 ;  /* 0xffffffffff177424 */ /* 0x000fe200078e00ff */
[----:B------:R-:W-:-:S03]  /*a2e0*/  MOV R153, 0xffffffff ;  /* 0xffffffff00997802 */ /* 0x000fc60000000f00 */
[----:B0-----:R-:W-:-:S04]  /*a2f0*/  IMAD.WIDE.U32 R16, R3, UR4, R16 ;  /* 0x0000000403107c25 */ /* 0x001fc8000f8e0010 */
[----:B------:R-:W-:Y:S01]  /*a300*/  IMAD R3, R3, UR5, RZ ;  /* 0x0000000503037c24 */ /* 0x000fe2000f8e02ff */
[----:B------:R-:W-:Y:S02]  /*a310*/  ULDC.64 UR4, c[0x0][0x650] ;  /* 0x0001940000047ab9 */ /* 0x000fe40000000a00 */
[----:B------:R-:W-:Y:S01]  /*a320*/  ISETP.GE.U32.AND P0, PT, R16, UR4, PT ;  /* 0x0000000410007c0c */ /* 0x000fe2000bf06070 */
[----:B------:R-:W-:-:S05]  /*a330*/  IMAD.IADD R17, R17, 0x1, R3 ;  /* 0x0000000111117824 */ /* 0x000fca00078e0203 */
[----:B------:R-:W-:-:S13]  /*a340*/  ISETP.GE.U32.AND.EX P0, PT, R17, UR5, PT, P0 ;  /* 0x0000000511007c0c */ /* 0x000fda000bf06100 */
[----:B------:R-:W-:Y:S05]  /*a350*/  @P0 BRA `(.L_x_282) ;  /* 0x0000000400640947 */ /* 0x000fea0003800000 */
[----:B-1----:R-:W0:Y:S01]  /*a360*/  S2R R12, SR_CTAID.X ;  /* 0x00000000000c7919 */ /* 0x002e220000002500 */
[----:B--2---:R-:W1:Y:S01]  /*a370*/  LDC.64 R10, c[0x0][0x628] ;  /* 0x00018a00ff0a7b82 */ /* 0x004e620000000a00 */
[----:B------:R-:W-:Y:S01]  /*a380*/  ULDC UR4, c[0x0][0x150] ;  /* 0x0000540000047ab9 */ /* 0x000fe20000000800 */
[----:B------:R-:W-:Y:S01]  /*a390*/  IMAD.MOV.U32 R8, RZ, RZ, R16 ;  /* 0x000000ffff087224 */ /* 0x000fe200078e0010 */
[----:B------:R-:W2:Y:S01]  /*a3a0*/  S2R R24, SR_CTAID.Y ;  /* 0x0000000000187919 */ /* 0x000ea20000002600 */
[----:B------:R-:W-:-:S04]  /*a3b0*/  IMAD.MOV.U32 R9, RZ, RZ, R17 ;  /* 0x000000ffff097224 */ /* 0x000fc800078e0011 */
[----:B------:R-:W2:Y:S08]  /*a3c0*/  LDC R21, c[0x0][0x144] ;  /* 0x00005100ff157b82 */ /* 0x000eb00000000800 */
[----:B------:R-:W2:Y:S08]  /*a3d0*/  LDC R0, c[0x0][0x630] ;  /* 0x00018c00ff007b82 */ /* 0x000eb00000000800 */
[----:B------:R-:W2:Y:S01]  /*a3e0*/  LDC.64 R14, c[0x0][0x620] ;  /* 0x00018800ff0e7b82 */ /* 0x000ea20000000a00 */
[----:B-1----:R-:W-:-:S04]  /*a3f0*/  ISETP.NE.U32.AND P0, PT, R10, RZ, PT ;  /* 0x000000ff0a00720c */ /* 0x002fc80003f05070 */
[----:B------:R-:W-:Y:S02]  /*a400*/  ISETP.NE.AND.EX P0, PT, R11, RZ, PT, P0 ;  /* 0x000000ff0b00720c */ /* 0x000fe40003f05300 */
[----:B0-----:R-:W-:-:S05]  /*a410*/  I2FP.F32.U32 R3, R12 ;  /* 0x0000000c00037245 */ /* 0x001fca0000201000 */
[----:B------:R-:W-:-:S04]  /*a420*/  FMUL R3, R3, UR4 ;  /* 0x0000000403037c20 */ /* 0x000fc80008400000 */
[----:B------:R0:W1:Y:S02]  /*a430*/  F2I.U32.TRUNC.NTZ R20, R3 ;  /* 0x0000000300147305 */ /* 0x000064000020f000 */
[----:B------:R-:W-:Y:S05]  /*a440*/  @!P0 BRA `(.L_x_283) ;  /* 0x0000000000288947 */ /* 0x000fea0003800000 */
[----:B0-----:R-:W0:Y:S02]  /*a450*/  LDC R3, c[0x0][0x634] ;  /* 0x00018d00ff037b82 */ /* 0x001e240000000800 */
        /* <DEDUP_REMOVED lines=9> */
.L_x_283:
[----:B------:R-:W3:Y:S01]  /*a4f0*/  LDC.64 R28, c[0x0][0x640] ;  /* 0x00019000ff1c7b82 */ /* 0x000ee20000000a00 */
[-CC-:B--2---:R-:W-:Y:S01]  /*a500*/  SHF.R.U64 R23, R8, R0.reuse, R9.reuse ;  /* 0x0000000008177219 */ /* 0x184fe20000001209 */
[----:B-1----:R-:W-:Y:S01]  /*a510*/  IMAD.MOV R20, RZ, RZ, -R20 ;  /* 0x000000ffff147224 */ /* 0x002fe200078e0a14 */
[----:B------:R-:W-:Y:S01]  /*a520*/  SHF.R.U32.HI R0, RZ, R0, R9 ;  /* 0x00000000ff007219 */ /* 0x000fe20000011609 */
[----:B------:R-:W-:Y:S01]  /*a530*/  ULDC UR4, c[0x0][0x154] ;  /* 0x0000550000047ab9 */ /* 0x000fe20000000800 */
[----:B0-----:R-:W-:Y:S01]  /*a540*/  IADD3 R3, P0, RZ, -R23, RZ ;  /* 0x80000017ff037210 */ /* 0x001fe20007f1e0ff */
[----:B------:R-:W-:Y:S02]  /*a550*/  IMAD R21, R21, R20, R12 ;  /* 0x0000001415157224 */ /* 0x000fe400078e020c */
[----:B------:R-:W0:Y:S01]  /*a560*/  LDC R6, c[0x0][0x618] ;  /* 0x00018600ff067b82 */ /* 0x000e220000000800 */
[----:B------:R-:W-:Y:S02]  /*a570*/  IMAD.MOV.U32 R7, RZ, RZ, 0x1 ;  /* 0x00000001ff077424 */ /* 0x000fe400078e00ff */
[----:B------:R-:W-:-:S04]  /*a580*/  IMAD.X R5, RZ, RZ, ~R0, P0 ;  /* 0x000000ffff057224 */ /* 0x000fc800000e0e00 */
[-C--:B------:R-:W-:Y:S01]  /*a590*/  IMAD R0, R5, R14.reuse, RZ ;  /* 0x0000000e05007224 */ /* 0x080fe200078e02ff */
[----:B------:R-:W1:Y:S01]  /*a5a0*/  LDC R8, c[0x0][0x608] ;  /* 0x00018200ff087b82 */ /* 0x000e620000000800 */
[----:B------:R-:W-:-:S04]  /*a5b0*/  IMAD.WIDE.U32 R4, R3, R14, R16 ;  /* 0x0000000e03047225 */ /* 0x000fc800078e0010 */
[----:B------:R-:W-:Y:S01]  /*a5c0*/  IMAD R3, R3, R15, R0 ;  /* 0x0000000f03037224 */ /* 0x000fe200078e0200 */
[----:B------:R-:W-:Y:S02]  /*a5d0*/  I2FP.F32.U32 R0, R24 ;  /* 0x0000001800007245 */ /* 0x000fe40000201000 */
[----:B------:R-:W2:Y:S01]  /*a5e0*/  LDC R26, c[0x0][0x658] ;  /* 0x00019600ff1a7b82 */ /* 0x000ea20000000800 */
[----:B------:R-:W-:Y:S01]  /*a5f0*/  IMAD.IADD R3, R5, 0x1, R3 ;  /* 0x0000000105037824 */ /* 0x000fe200078e0203 */
[----:B---3--:R-:W-:Y:S01]  /*a600*/  ISETP.NE.U32.AND P0, PT, R28, RZ, PT ;  /* 0x000000ff1c00720c */ /* 0x008fe20003f05070 */
[----:B------:R-:W-:Y:S01]  /*a610*/  FMUL R0, R0, UR4 ;  /* 0x0000000400007c20 */ /* 0x000fe20008400000 */
[----:B------:R-:W-:Y:S02]  /*a620*/  IMAD.MOV.U32 R5, RZ, RZ, -0x1 ;  /* 0xffffffffff057424 */ /* 0x000fe400078e00ff */
[----:B------:R-:W-:Y:S01]  /*a630*/  ISETP.NE.AND.EX P0, PT, R29, RZ, PT, P0 ;  /* 0x000000ff1d00720c */ /* 0x000fe20003f05300 */
[----:B------:R3:W2:Y:S01]  /*a640*/  F2I.U32.TRUNC.NTZ R13, R0 ;  /* 0x00000000000d7305 */ /* 0x0006a2000020f000 */
[----:B------:R-:W3:Y:S01]  /*a650*/  LDC R15, c[0x0][0x148] ;  /* 0x00005200ff0f7b82 */ /* 0x000ee20000000800 */
[----:B0-----:R-:W-:-:S02]  /*a660*/  SHF.R.U64 R12, R4, R6, R3 ;  /* 0x00000006040c7219 */ /* 0x001fc40000001203 */
[----:B------:R-:W-:-:S05]  /*a670*/  SHF.R.U32.HI R3, RZ, R6, R3 ;  /* 0x00000006ff037219 */ /* 0x000fca0000011603 */
[----:B------:R-:W0:Y:S01]  /*a680*/  LDC R20, c[0x0][0x600] ;  /* 0x00018000ff147b82 */ /* 0x000e220000000800 */
[-CC-:B-1----:R-:W-:Y:S02]  /*a690*/  SHF.R.U64 R10, R12, R8.reuse, R3.reuse ;  /* 0x000000080c0a7219 */ /* 0x182fe40000001203 */
[----:B------:R-:W-:-:S05]  /*a6a0*/  SHF.R.U32.HI R3, RZ, R8, R3 ;  /* 0x00000008ff037219 */ /* 0x000fca0000011603 */
[----:B------:R-:W1:Y:S01]  /*a6b0*/  LDC R27, c[0x0][0x648] ;  /* 0x00019200ff1b7b82 */ /* 0x000e620000000800 */
[-C--:B--2---:R-:W-:Y:S02]  /*a6c0*/  SHF.L.U32 R4, R5, R26.reuse, RZ ;  /* 0x0000001a05047219 */ /* 0x084fe400000006ff */
[--C-:B------:R-:W-:Y:S02]  /*a6d0*/  SHF.R.U64 R14, R10, R26, R3.reuse ;  /* 0x0000001a0a0e7219 */ /* 0x100fe40000001203 */
[----:B------:R-:W-:Y:S02]  /*a6e0*/  LOP3.LUT R25, RZ, R4, RZ, 0x33, !PT ;  /* 0x00000004ff197212 */ /* 0x000fe400078e33ff */
[-C--:B------:R-:W-:Y:S01]  /*a6f0*/  SHF.R.U32.HI R5, RZ, R26.reuse, R3 ;  /* 0x0000001aff057219 */ /* 0x080fe20000011603 */
[----:B------:R-:W2:Y:S01]  /*a700*/  LDC R30, c[0x0][0x638] ;  /* 0x00018e00ff1e7b82 */ /* 0x000ea20000000800 */
[----:B------:R-:W-:Y:S01]  /*a710*/  SHF.L.U32 R152, R7, R26, RZ ;  /* 0x0000001a07987219 */ /* 0x000fe200000006ff */
[----:B------:R-:W-:-:S06]  /*a720*/  IMAD.MOV.U32 R4, RZ, RZ, R14 ;  /* 0x000000ffff047224 */ /* 0x000fcc00078e000e */
[----:B------:R-:W0:Y:S01]  /*a730*/  LDC R31, c[0x0][0x610] ;  /* 0x00018400ff1f7b82 */ /* 0x000e220000000800 */
[----:B------:R-:W-:Y:S05]  /*a740*/  @!P0 BRA `(.L_x_284) ;  /* 0x0000000000288947 */ /* 0x000fea0003800000 */
[----:B------:R-:W4:Y:S02]  /*a750*/  LDC R3, c[0x0][0x64c] ;  /* 0x00019300ff037b82 */ /* 0x000f240000000800 */
[----:B----4-:R-:W-:-:S05]  /*a760*/  IADD3 R3, P0, R14, R3, RZ ;  /* 0x000000030e037210 */ /* 0x010fca0007f1e0ff */
        /* <DEDUP_REMOVED lines=8> */
.L_x_284:
[----:B------:R-:W-:Y:S01]  /*a7f0*/  ISETP.NE.AND P0, PT, R2, 0x1, PT ;  /* 0x000000010200780c */ /* 0x000fe20003f05270 */
[----:B0-----:R-:W-:Y:S01]  /*a800*/  VIADD R7, R20, 0xffffffff ;  /* 0xffffffff14077836 */ /* 0x001fe20000000000 */
[----:B-1-3--:R-:W-:Y:S01]  /*a810*/  SHF.R.U64 R0, R4, R27, R5 ;  /* 0x0000001b04007219 */ /* 0x00afe20000001205 */
[----:B------:R-:W-:Y:S01]  /*a820*/  IMAD.MOV R13, RZ, RZ, -R13 ;  /* 0x000000ffff0d7224 */ /* 0x000fe200078e0a0d */
[----:B------:R-:W-:Y:S02]  /*a830*/  LOP3.LUT R5, R10, R25, RZ, 0xc0, !PT ;  /* 0x000000190a057212 */ /* 0x000fe400078ec0ff */
[----:B------:R-:W-:Y:S01]  /*a840*/  MOV R4, 0x1 ;  /* 0x0000000100047802 */ /* 0x000fe20000000f00 */
[----:B------:R-:W-:Y:S02]  /*a850*/  IMAD.MOV R3, RZ, RZ, -R0 ;  /* 0x000000ffff037224 */ /* 0x000fe400078e0a00 */
[----:B------:R-:W-:Y:S01]  /*a860*/  IMAD R152, R152, R0, R5 ;  /* 0x0000000098987224 */ /* 0x000fe200078e0205 */
[----:B------:R-:W-:Y:S01]  /*a870*/  LOP3.LUT R5, R12, R7, RZ, 0xc0, !PT ;  /* 0x000000070c057212 */ /* 0x000fe200078ec0ff */
[----:B--2---:R-:W-:-:S02]  /*a880*/  IMAD R0, R3, R30, R14 ;  /* 0x0000001e03007224 */ /* 0x004fc400078e020e */
[----:B------:R-:W-:Y:S02]  /*a890*/  @P0 IMAD R21, R15, R13, R24 ;  /* 0x0000000d0f150224 */ /* 0x000fe400078e0218 */
[----:B------:R-:W-:Y:S01]  /*a8a0*/  IMAD R3, R0, R20, R5 ;  /* 0x0000001400037224 */ /* 0x000fe200078e0205 */
[----:B------:R-:W-:Y:S01]  /*a8b0*/  PRMT R0, R4, 0x7610, R0 ;  /* 0x0000761004007816 */ /* 0x000fe20000000000 */
[----:B------:R-:W-:-:S05]  /*a8c0*/  IMAD R152, R152, R31, R21 ;  /* 0x0000001f98987224 */ /* 0x000fca00078e0215 */
[----:B------:R-:W-:Y:S02]  /*a8d0*/  SEL R153, R3, R152, !P0 ;  /* 0x0000009803997207 */ /* 0x000fe40004000000 */
[----:B------:R-:W-:-:S07]  /*a8e0*/  SEL R152, R152, R3, !P0 ;  /* 0x0000000398987207 */ /* 0x000fce0004000000 */
.L_x_282:
[----:B------:R-:W-:-:S13]  /*a8f0*/  LOP3.LUT P0, RZ, R0, 0xff, RZ, 0xc0, !PT ;  /* 0x000000ff00ff7812 */ /* 0x000fda000780c0ff */
[----:B------:R-:W-:Y:S05]  /*a900*/  @P0 BRA `(.L_x_285) ;  /* 0xffffff6800240947 */ /* 0x000fea000383ffff */
[----:B------:R-:W-:Y:S05]  /*a910*/  EXIT ;  /* 0x000000000000794d */ /* 0x000fea0003800000 */
.L_x_4:
[----:B0-----:R-:W-:Y:S01]  /*a920*/  ULDC.64 UR4, c[0x0][0x650] ;  /* 0x0001940000047ab9 */ /* 0x001fe20000000a00 */
        /* <DEDUP_REMOVED lines=25> */
.L_x_287:
[--C-:B------:R-:W-:Y:S01]  /*aac0*/  SHF.R.U64 R12, R10, R14, R11.reuse ;  /* 0x0000000e0a0c7219 */ /* 0x100fe2000000120b */
[----:B------:R-:W0:Y:S01]  /*aad0*/  LDC R22, c[0x0][0x618] ;  /* 0x00018600ff167b82 */ /* 0x000e220000000800 */
[----:B------:R-:W-:Y:S01]  /*aae0*/  I2FP.F32.U32 R6, R4 ;  /* 0x0000000400067245 */ /* 0x000fe20000201000 */
[----:B------:R-:W-:Y:S01]  /*aaf0*/  ULDC UR4, c[0x0][0x150] ;  /* 0x0000540000047ab9 */ /* 0x000fe20000000800 */
[----:B------:R-:W-:Y:S02]  /*ab00*/  SHF.R.U32.HI R5, RZ, R14, R11 ;  /* 0x0000000eff057219 */ /* 0x000fe4000001160b */
[----:B------:R-:W-:Y:S01]  /*ab10*/  IADD3 R9, P0, RZ, -R12, RZ ;  /* 0x8000000cff097210 */ /* 0x000fe20007f1e0ff */
[----:B------:R-:W-:Y:S01]  /*ab20*/  FMUL R11, R6, UR4 ;  /* 0x00000004060b7c20 */ /* 0x000fe20008400000 */
[----:B------:R-:W-:Y:S01]  /*ab30*/  ULDC UR4, c[0x0][0x154] ;  /* 0x0000550000047ab9 */ /* 0x000fe20000000800 */
[----:B------:R-:W1:Y:S02]  /*ab40*/  LDC.64 R24, c[0x0][0x640] ;  /* 0x00019000ff187b82 */ /* 0x000e640000000a00 */
[----:B------:R-:W-:-:S02]  /*ab50*/  IMAD.X R5, RZ, RZ, ~R5, P0 ;  /* 0x000000ffff057224 */ /* 0x000fc400000e0e05 */
[----:B------:R-:W2:Y:S01]  /*ab60*/  F2I.U32.TRUNC.NTZ R11, R11 ;  /* 0x0000000b000b7305 */ /* 0x000ea2000020f000 */
[----:B------:R-:W-:-:S03]  /*ab70*/  IMAD.WIDE.U32 R6, R9, R20, R16 ;  /* 0x0000001409067225 */ /* 0x000fc600078e0010 */
[----:B------:R-:W3:Y:S01]  /*ab80*/  LDC R13, c[0x0][0x144] ;  /* 0x00005100ff0d7b82 */ /* 0x000ee20000000800 */
[----:B------:R-:W-:-:S04]  /*ab90*/  IMAD R8, R5, R20, RZ ;  /* 0x0000001405087224 */ /* 0x000fc800078e02ff */
[----:B------:R-:W-:Y:S02]  /*aba0*/  IMAD R5, R9, R21, R8 ;  /* 0x0000001509057224 */ /* 0x000fe400078e0208 */
[----:B------:R-:W-:Y:S01]  /*abb0*/  IMAD.MOV.U32 R8, RZ, RZ, -0x1 ;  /* 0xffffffffff087424 */ /* 0x000fe200078e00ff */
[----:B------:R-:W4:Y:S01]  /*abc0*/  LDC R14, c[0x0][0x608] ;  /* 0x00018200ff0e7b82 */ /* 0x000f220000000800 */
[----:B------:R-:W-:Y:S01]  /*abd0*/  IMAD.IADD R5, R7, 0x1, R5 ;  /* 0x0000000107057824 */ /* 0x000fe200078e0205 */
[----:B------:R-:W-:-:S04]  /*abe0*/  I2FP.F32.U32 R7, R3 ;  /* 0x0000000300077245 */ /* 0x000fc80000201000 */
[-C--:B0-----:R-:W-:Y:S01]  /*abf0*/  SHF.R.U64 R10, R6, R22.reuse, R5 ;  /* 0x00000016060a7219 */ /* 0x081fe20000001205 */
[----:B--2---:R-:W-:Y:S01]  /*ac00*/  IMAD.MOV R6, RZ, RZ, -R11 ;  /* 0x000000ffff067224 */ /* 0x004fe200078e0a0b */
[----:B------:R-:W0:Y:S01]  /*ac10*/  LDC R9, c[0x0][0x658] ;  /* 0x00019600ff097b82 */ /* 0x000e220000000800 */
[----:B-1----:R-:W-:Y:S01]  /*ac20*/  ISETP.NE.U32.AND P0, PT, R24, RZ, PT ;  /* 0x000000ff1800720c */ /* 0x002fe20003f05070 */
[----:B------:R-:W-:Y:S01]  /*ac30*/  FMUL R7, R7, UR4 ;  /* 0x0000000407077c20 */ /* 0x000fe20008400000 */
[----:B------:R-:W-:Y:S02]  /*ac40*/  SHF.R.U32.HI R5, RZ, R22, R5 ;  /* 0x00000016ff057219 */ /* 0x000fe40000011605 */
[----:B------:R-:W-:-:S03]  /*ac50*/  ISETP.NE.AND.EX P0, PT, R25, RZ, PT, P0 ;  /* 0x000000ff1900720c */ /* 0x000fc60003f05300 */
[----:B------:R-:W1:Y:S01]  /*ac60*/  LDC R20, c[0x0][0x148] ;  /* 0x00005200ff147b82 */ /* 0x000e620000000800 */
[----:B---3--:R-:W-:Y:S02]  /*ac70*/  IMAD R23, R13, R6, R4 ;  /* 0x000000060d177224 */ /* 0x008fe400078e0204 */
[----:B------:R-:W-:-:S05]  /*ac80*/  IMAD.MOV.U32 R6, RZ, RZ, 0x1 ;  /* 0x00000001ff067424 */ /* 0x000fca00078e00ff */
[----:B------:R-:W2:Y:S01]  /*ac90*/  LDC R21, c[0x0][0x600] ;  /* 0x00018000ff157b82 */ /* 0x000ea20000000800 */
[-CC-:B----4-:R-:W-:Y:S02]  /*aca0*/  SHF.R.U64 R13, R10, R14.reuse, R5.reuse ;  /* 0x0000000e0a0d7219 */ /* 0x190fe40000001205 */
[----:B------:R-:W-:Y:S02]  /*acb0*/  SHF.R.U32.HI R4, RZ, R14, R5 ;  /* 0x0000000eff047219 */ /* 0x000fe40000011605 */
[----:B------:R3:W4:Y:S03]  /*acc0*/  F2I.U32.TRUNC.NTZ R14, R7 ;  /* 0x00000007000e7305 */ /* 0x000726000020f000 */
[----:B------:R-:W1:Y:S01]  /*acd0*/  LDC R26, c[0x0][0x648] ;  /* 0x00019200ff1a7b82 */ /* 0x000e620000000800 */
[-C--:B0-----:R-:W-:Y:S02]  /*ace0*/  SHF.R.U64 R15, R13, R9.reuse, R4 ;  /* 0x000000090d0f7219 */ /* 0x081fe40000001204 */
[----:B------:R-:W-:-:S02]  /*acf0*/  SHF.L.U32 R8, R8, R9, RZ ;  /* 0x0000000908087219 */ /* 0x000fc400000006ff */
[-C--:B------:R-:W-:Y:S01]  /*ad00*/  SHF.R.U32.HI R5, RZ, R9.reuse, R4 ;  /* 0x00000009ff057219 */ /* 0x080fe20000011604 */
[----:B------:R-:W-:Y:S01]  /*ad10*/  IMAD.MOV.U32 R4, RZ, RZ, R15 ;  /* 0x000000ffff047224 */ /* 0x000fe200078e000f */
[----:B------:R-:W-:Y:S01]  /*ad20*/  SHF.L.U32 R22, R6, R9, RZ ;  /* 0x0000000906167219 */ /* 0x000fe200000006ff */
[----:B------:R-:W0:Y:S01]  /*ad30*/  LDC R27, c[0x0][0x638] ;  /* 0x00018e00ff1b7b82 */ /* 0x000e220000000800 */
[----:B------:R-:W-:-:S07]  /*ad40*/  LOP3.LUT R28, RZ, R8, RZ, 0x33, !PT ;  /* 0x00000008ff1c7212 */ /* 0x000fce00078e33ff */
        /* <DEDUP_REMOVED lines=12> */
.L_x_288:
[----:B------:R-:W-:Y:S01]  /*ae10*/  ISETP.NE.AND P0, PT, R2, 0x1, PT ;  /* 0x000000010200780c */ /* 0x000fe20003f05270 */
[----:B--2---:R-:W-:Y:S01]  /*ae20*/  VIADD R7, R21, 0xffffffff ;  /* 0xffffffff15077836 */ /* 0x004fe20000000000 */
[----:B-1----:R-:W-:Y:S01]  /*ae30*/  SHF.R.U64 R5, R4, R26, R5 ;  /* 0x0000001a04057219 */ /* 0x002fe20000001205 */
[----:B------:R-:W-:Y:S01]  /*ae40*/  IMAD.MOV.U32 R8, RZ, RZ, R12 ;  /* 0x000000ffff087224 */ /* 0x000fe200078e000c */
[----:B------:R-:W-:Y:S02]  /*ae50*/  IADD3 R14, -R14, RZ, RZ ;  /* 0x000000ff0e0e7210 */ /* 0x000fe40007ffe1ff */
[----:B------:R-:W-:Y:S01]  /*ae60*/  LOP3.LUT R4, R13, R28, RZ, 0xc0, !PT ;  /* 0x0000001c0d047212 */ /* 0x000fe200078ec0ff */
[----:B------:R-:W-:Y:S01]  /*ae70*/  IMAD.MOV R6, RZ, RZ, -R5 ;  /* 0x000000ffff067224 */ /* 0x000fe200078e0a05 */
[----:B------:R-:W-:-:S03]  /*ae80*/  LOP3.LUT R10, R10, R7, RZ, 0xc0, !PT ;  /* 0x000000070a0a7212 */ /* 0x000fc600078ec0ff */
[----:B------:R-:W-:Y:S02]  /*ae90*/  IMAD R4, R22, R5, R4 ;  /* 0x0000000516047224 */ /* 0x000fe400078e0204 */
[----:B------:R-:W-:Y:S02]  /*aea0*/  @P0 IMAD R23, R20, R14, R3 ;  /* 0x0000000e14170224 */ /* 0x000fe400078e0203 */
[----:B0-----:R-:W-:Y:S02]  /*aeb0*/  IMAD R3, R6, R27, R15 ;  /* 0x0000001b06037224 */ /* 0x001fe400078e020f */
[----:B------:R-:W-:Y:S02]  /*aec0*/  IMAD R7, R4, R29, R23 ;  /* 0x0000001d04077224 */ /* 0x000fe400078e0217 */
[----:B------:R-:W-:Y:S02]  /*aed0*/  IMAD R4, R3, R21, R10 ;  /* 0x0000001503047224 */ /* 0x000fe400078e020a */
[----:B------:R-:W-:-:S03]  /*aee0*/  IMAD.MOV.U32 R6, RZ, RZ, 0x1 ;  /* 0x00000001ff067424 */ /* 0x000fc600078e00ff */
[----:B------:R-:W-:Y:S02]  /*aef0*/  SEL R9, R4, R7, !P0 ;  /* 0x0000000704097207 */ /* 0x000fe40004000000 */
[----:B------:R-:W-:-:S07]  /*af00*/  SEL R7, R7, R4, !P0 ;  /* 0x0000000407077207 */ /* 0x000fce0004000000 */
.L_x_286:
[----:B------:R-:W-:-:S08]  /*af10*/  NOP ;  /* 0x0000000000007918 */ /* 0x000fd00000000000 */
[----:B------:R-:W0:-:S00]  /*af20*/  USETMAXREG.DEALLOC.CTAPOOL 0x28 ;  /* 0x00000028000079c8 */ /* 0x000e0000080e0500 */
[----:B0-----:R-:W-:-:S13]  /*af30*/  ISETP.NE.AND P0, PT, R0, RZ, PT ;  /* 0x000000ff0000720c */ /* 0x001fda0003f05270 */
[----:B------:R-:W-:Y:S05]  /*af40*/  @P0 EXIT ;  /* 0x000000000000094d */ /* 0x000fea0003800000 */
[----:B------:R-:W-:Y:S01]  /*af50*/  LOP3.LUT P0, RZ, R6, 0xff, RZ, 0xc0, !PT ;  /* 0x000000ff06ff7812 */ /* 0x000fe2000780c0ff */
[----:B------:R-:W-:Y:S02]  /*af60*/  IMAD.MOV.U32 R0, RZ, RZ, 0x1 ;  /* 0x00000001ff007424 */ /* 0x000fe400078e00ff */
[----:B------:R-:W-:-:S10]  /*af70*/  IMAD.MOV.U32 R12, RZ, RZ, RZ ;  /* 0x000000ffff0c7224 */ /* 0x000fd400078e00ff */
[----:B------:R-:W-:Y:S05]  /*af80*/  @!P0 BRA `(.L_x_289) ;  /* 0x0000000c00308947 */ /* 0x000fea0003800000 */
[----:B------:R-:W0:Y:S01]  /*af90*/  LDC R0, c[0x0][0x28c] ;  /* 0x0000a300ff007b82 */ /* 0x000e220000000800 */
[----:B------:R-:W-:Y:S01]  /*afa0*/  ULDC UR5, c[0x0][0x600] ;  /* 0x0001800000057ab9 */ /* 0x000fe20000000800 */
[----:B------:R-:W-:Y:S01]  /*afb0*/  ULDC UR4, c[0x0][0xc] ;  /* 0x0000030000047ab9 */ /* 0x000fe20000000800 */
[----:B------:R-:W-:Y:S01]  /*afc0*/  UIADD3 UR16, UR5, -0x1, URZ ;  /* 0xffffffff05107890 */ /* 0x000fe2000fffe03f */
[C---:B------:R-:W-:Y:S01]  /*afd0*/  LOP3.LUT P2, RZ, R18.reuse, 0x7f, RZ, 0xc0, !PT ;  /* 0x0000007f12ff7812 */ /* 0x040fe2000784c0ff */
[----:B------:R-:W-:Y:S01]  /*afe0*/  ULDC UR6, c[0x0][0x658] ;  /* 0x0001960000067ab9 */ /* 0x000fe20000000800 */
[----:B------:R-:W-:Y:S01]  /*aff0*/  ULDC UR5, c[0x0][0x10] ;  /* 0x0000040000057ab9 */ /* 0x000fe20000000800 */
[----:B------:R-:W-:Y:S01]  /*b000*/  UMOV UR7, 0xffffffff ;  /* 0xffffffff00077882 */ /* 0x000fe20000000000 */
[----:B------:R-:W-:Y:S01]  /*b010*/  UMOV UR8, 0x1 ;  /* 0x0000000100087882 */ /* 0x000fe20000000000 */
[----:B------:R-:W-:Y:S01]  /*b020*/  UIMAD.WIDE.U32 UR4, UR4, UR5, URZ ;  /* 0x00000005040472a5 */ /* 0x000fe2000f8e003f */
[----:B------:R-:W-:Y:S01]  /*b030*/  LOP3.LUT P0, RZ, R18, 0x1f, RZ, 0xc0, !PT ;  /* 0x0000001f12ff7812 */ /* 0x000fe2000780c0ff */
[----:B------:R-:W-:Y:S01]  /*b040*/  USHF.L.U32 UR7, UR7, UR6, URZ ;  /* 0x0000000607077299 */ /* 0x000fe2000800063f */
[----:B------:R-:W-:Y:S01]  /*b050*/  BSSY B0, `(.L_x_289) ;  /* 0x00000bf000007945 */ /* 0x000fe20003800000 */
[----:B------:R-:W-:Y:S01]  /*b060*/  USHF.L.U32 UR18, UR8, UR6, URZ ;  /* 0x0000000608127299 */ /* 0x000fe2000800063f */
[----:B------:R-:W-:Y:S01]  /*b070*/  IMAD.MOV.U32 R13, RZ, RZ, 0x1 ;  /* 0x00000001ff0d7424 */ /* 0x000fe200078e00ff */
[----:B------:R-:W-:Y:S01]  /*b080*/  LOP3.LUT R11, R19, 0x2, RZ, 0xfc, !PT ;  /* 0x00000002130b7812 */ /* 0x000fe200078efcff */
[----:B------:R-:W-:Y:S01]  /*b090*/  ULDC UR6, c[0x0][0x14] ;  /* 0x0000050000067ab9 */ /* 0x000fe20000000800 */
[----:B------:R-:W-:Y:S01]  /*b0a0*/  PLOP3.LUT P0, PT, P0, P2, PT, 0x8a, 0x0 ;  /* 0x000000000000781c */ /* 0x000fe20000705172 */
[----:B------:R-:W-:Y:S01]  /*b0b0*/  UIMAD.WIDE.U32 UR20, UR4, UR6, URZ ;  /* 0x00000006041472a5 */ /* 0x000fe2000f8e003f */
[----:B------:R-:W-:Y:S01]  /*b0c0*/  IMAD.MOV.U32 R12, RZ, RZ, RZ ;  /* 0x000000ffff0c7224 */ /* 0x000fe200078e00ff */
[----:B------:R-:W-:-:S02]  /*b0d0*/  UIMAD UR13, UR5, UR6, URZ ;  /* 0x00000006050d72a4 */ /* 0x000fc4000f8e023f */
[----:B------:R-:W-:Y:S01]  /*b0e0*/  ULOP3.LUT UR17, URZ, UR7, URZ, 0x33, !UPT ;  /* 0x000000073f117292 */ /* 0x000fe2000f8e333f */
[----:B0-----:R-:W-:Y:S01]  /*b0f0*/  VIADD R0, R0, 0xf ;  /* 0x0000000f00007836 */ /* 0x001fe20000000000 */
[----:B------:R-:W-:Y:S01]  /*b100*/  UIADD3 UR13, UR21, UR13, URZ ;  /* 0x0000000d150d7290 */ /* 0x000fe2000fffe03f */
[----:B------:R-:W-:-:S03]  /*b110*/  ULDC.64 UR22, c[0x0][0x198] ;  /* 0x0000660000167ab9 */ /* 0x000fc60000000a00 */
[----:B------:R-:W-:-:S04]  /*b120*/  SHF.R.S32.HI R3, RZ, 0x1f, R0 ;  /* 0x0000001fff037819 */ /* 0x000fc80000011400 */
[----:B------:R-:W-:Y:S01]  /*b130*/  LEA.HI R3, R3, R0, RZ, 0x4 ;  /* 0x0000000003037211 */ /* 0x000fe200078f20ff */
[----:B------:R-:W-:-:S03]  /*b140*/  IMAD.MOV.U32 R0, RZ, RZ, 0x1 ;  /* 0x00000001ff007424 */ /* 0x000fc600078e00ff */
[----:B------:R-:W-:-:S05]  /*b150*/  SHF.R.S32.HI R3, RZ, 0x4, R3 ;  /* 0x00000004ff037819 */ /* 0x000fca0000011403 */
[----:B------:R-:W-:-:S07]  /*b160*/  VIADD R10, R3, 0x1 ;  /* 0x00000001030a7836 */ /* 0x000fce0000000000 */
.L_x_301:
[----:B------:R-:W-:-:S03]  /*b170*/  UMOV UR4, 0xffffffff ;  /* 0xffffffff00047882 */ /* 0x000fc60000000000 */
[----:B------:R-:W-:Y:S05]  /*b180*/  BRA.DIV UR4, `(.L_x_290) ;  /* 0x0000001a04247947 */ /* 0x000fea000b800000 */
[----:B------:R-:W-:-:S13]  /*b190*/  ELECT P6, URZ, PT ;  /* 0x00000000003f782f */ /* 0x000fda00038c0000 */
.L_x_330:
[----:B------:R-:W0:Y:S01]  /*b1a0*/  LDC R4, c[0x0][0x28c] ;  /* 0x0000a300ff047b82 */ /* 0x000e220000000800 */
[----:B------:R-:W-:Y:S01]  /*b1b0*/  BSSY B1, `(.L_x_291) ;  /* 0x0000037000017945 */ /* 0x000fe20003800000 */
[----:B0-----:R-:W-:-:S13]  /*b1c0*/  ISETP.LT.OR P6, PT, R4, 0x1, !P6 ;  /* 0x000000010400780c */ /* 0x001fda00077c1670 */
[----:B------:R-:W-:Y:S05]  /*b1d0*/  @P6 BRA `(.L_x_292) ;  /* 0x0000000000d06947 */ /* 0x000fea0003800000 */
[----:B------:R-:W-:Y:S02]  /*b1e0*/  IMAD.SHL.U32 R15, R9, 0x80, RZ ;  /* 0x00000080090f7824 */ /* 0x000fe400078e00ff */
[----:B------:R-:W-:Y:S02]  /*b1f0*/  IMAD R18, R7, 0xc0, RZ ;  /* 0x000000c007127824 */ /* 0x000fe400078e02ff */
[----:B------:R-:W-:Y:S02]  /*b200*/  IMAD.MOV.U32 R20, RZ, RZ, RZ ;  /* 0x000000ffff147224 */ /* 0x000fe400078e00ff */
[----:B------:R-:W-:Y:S02]  /*b210*/  IMAD.MOV.U32 R4, RZ, RZ, R10 ;  /* 0x000000ffff047224 */ /* 0x000fe400078e000a */
[----:B------:R-:W-:Y:S02]  /*b220*/  IMAD.MOV.U32 R5, RZ, RZ, R0 ;  /* 0x000000ffff057224 */ /* 0x000fe400078e0000 */
[----:B------:R-:W-:-:S07]  /*b230*/  IMAD.MOV.U32 R6, RZ, RZ, R12 ;  /* 0x000000ffff067224 */ /* 0x000fce00078e000c */
.L_x_296:
[----:B------:R-:W0:Y:S01]  /*b240*/  S2R R14, SR_CgaCtaId ;  /* 0x00000000000e7919 */ /* 0x000e220000008800 */
[----:B------:R-:W-:Y:S01]  /*b250*/  MOV R7, 0x400 ;  /* 0x0000040000077802 */ /* 0x000fe20000000f00 */
[----:B------:R-:W1:Y:S03]  /*b260*/  @!P2 LDC R9, c[0x0][0x500] ;  /* 0x00014000ff09ab82 */ /* 0x000e660000000800 */
[----:B0-----:R-:W-:Y:S02]  /*b270*/  LEA R21, R14, R7, 0x18 ;  /* 0x000000070e157211 */ /* 0x001fe400078ec0ff */
[----:B------:R-:W-:-:S03]  /*b280*/  SHF.L.U32 R7, R5, 0x1f, RZ ;  /* 0x0000001f05077819 */ /* 0x000fc600000006ff */
[----:B------:R-:W-:-:S04]  /*b290*/  IMAD R14, R6, 0x8, R21 ;  /* 0x00000008060e7824 */ /* 0x000fc800078e0215 */
[----:B------:R-:W0:Y:S02]  /*b2a0*/  SYNCS.PHASECHK.TRANS64.TRYWAIT P1, [R14+URZ+0xb0], R7 ;  /* 0x0000b0070e0075a7 */ /* 0x000e24000802017f */
[----:B01----:R-:W-:Y:S05]  /*b2b0*/  @!P1 BRA `(.L_x_293) ;  /* 0x0000001400f89947 */ /* 0x003fea0003800000 */
.L_x_331:
[----:B0-----:R-:W-:Y:S01]  /*b2c0*/  PRMT R7, R11, 0x9910, RZ ;  /* 0x000099100b077816 */ /* 0x001fe200000000ff */
[----:B------:R0:W-:Y:S03]  /*b2d0*/  @!P2 SYNCS.ARRIVE.TRANS64 RZ, [R14+URZ], R9 ;  /* 0x000000090effa9a7 */ /* 0x0001e6000800003f */
[----:B------:R-:W-:-:S13]  /*b2e0*/  ISETP.NE.AND P1, PT, R7, 0x2, PT ;  /* 0x000000020700780c */ /* 0x000fda0003f25270 */
[----:B0-----:R-:W-:Y:S05]  /*b2f0*/  @P1 BRA `(.L_x_294) ;  /* 0x0000000000041947 */ /* 0x001fea0003800000 */
[----:B------:R-:W-:Y:S01]  /*b300*/  BPT.TRAP 0x1 ;  /* 0x000000040000795c */ /* 0x000fe20000300000 */
.L_x_294:
[----:B------:R-:W-:Y:S05]  /*b310*/  @P0 BRA `(.L_x_295) ;  /* 0x0000000000040947 */ /* 0x000fea0003800000 */
[----:B------:R-:W-:Y:S01]  /*b320*/  BPT.TRAP 0x1 ;  /* 0x000000040000795c */ /* 0x000fe20000300000 */
.L_x_295:
[C---:B------:R-:W-:Y:S01]  /*b330*/  IMAD R7, R6.reuse, 0x1800, R21 ;  /* 0x0000180006077824 */ /* 0x040fe200078e0215 */
[----:B------:R-:W-:Y:S01]  /*b340*/  LEA R21, R6, R21, 0xc ;  /* 0x0000001506157211 */ /* 0x000fe200078e60ff */
[----:B------:R-:W-:Y:S01]  /*b350*/  VIADD R4, R4, 0xffffffff ;  /* 0xffffffff04047836 */ /* 0x000fe20000000000 */
[----:B------:R-:W-:Y:S01]  /*b360*/  R2UR UR9, R14 ;  /* 0x000000000e0972ca */ /* 0x000fe200000e0000 */
[----:B------:R-:W-:Y:S01]  /*b370*/  UIADD3 UR4, UP0, UR22, 0xf0, URZ ;  /* 0x000000f016047890 */ /* 0x000fe2000ff1e03f */
[----:B------:R-:W-:Y:S01]  /*b380*/  R2UR UR5, R7 ;  /* 0x00000000070572ca */ /* 0x000fe200000e0000 */
[----:B------:R-:W-:Y:S01]  /*b390*/  UIADD3 UR24, UP1, UR22, 0x1f0, URZ ;  /* 0x000001f016187890 */ /* 0x000fe2000ff3e03f */
[----:B------:R-:W-:Y:S01]  /*b3a0*/  R2UR UR8, R21 ;  /* 0x00000000150872ca */ /* 0x000fe200000e0000 */
[----:B------:R-:W-:Y:S01]  /*b3b0*/  VIADD R6, R6, 0x1 ;  /* 0x0000000106067836 */ /* 0x000fe20000000000 */
[----:B------:R-:W-:Y:S01]  /*b3c0*/  R2UR UR11, R18 ;  /* 0x00000000120b72ca */ /* 0x000fe200000e0000 */
[----:B------:R-:W-:Y:S01]  /*b3d0*/  UIADD3.X UR25, URZ, UR23, URZ, UP1, !UPT ;  /* 0x000000173f197290 */ /* 0x000fe20008ffe43f */
[----:B------:R-:W-:Y:S01]  /*b3e0*/  R2UR UR10, R20 ;  /* 0x00000000140a72ca */ /* 0x000fe200000e0000 */
[----:B------:R-:W-:Y:S01]  /*b3f0*/  UMOV UR6, 0x0 ;  /* 0x0000000000067882 */ /* 0x000fe20000000000 */
[----:B------:R-:W-:Y:S01]  /*b400*/  R2UR UR12, R8 ;  /* 0x00000000080c72ca */ /* 0x000fe200000e0000 */
[----:B------:R-:W-:Y:S01]  /*b410*/  UMOV UR7, 0x10000000 ;  /* 0x1000000000077882 */ /* 0x000fe20000000000 */
[----:B------:R-:W-:Y:S01]  /*b420*/  R2UR UR19, R15 ;  /* 0x000000000f1372ca */ /* 0x000fe200000e0000 */
[----:B------:R-:W-:Y:S01]  /*b430*/  VIADD R20, R20, 0x10 ;  /* 0x0000001014147836 */ /* 0x000fe20000000000 */
[----:B------:R-:W-:Y:S01]  /*b440*/  ISETP.GT.AND P3, PT, R4, 0x1, PT ;  /* 0x000000010400780c */ /* 0x000fe20003f64270 */
[----:B------:R-:W-:Y:S01]  /*b450*/  UIADD3 UR14, UR5, 0x280, URZ ;  /* 0x00000280050e7890 */ /* 0x000fe2000fffe03f */
[----:B------:R-:W-:Y:S01]  /*b460*/  ISETP.NE.AND P1, PT, R6, 0x16, PT ;  /* 0x000000160600780c */ /* 0x000fe20003f25270 */
[----:B------:R-:W-:-:S02]  /*b470*/  UIADD3.X UR5, URZ, UR23, URZ, UP0, !UPT ;  /* 0x000000173f057290 */ /* 0x000fc400087fe43f */
[----:B------:R-:W-:Y:S01]  /*b480*/  UIADD3 UR15, UR8, 0x21280, URZ ;  /* 0x00021280080f7890 */ /* 0x000fe2000fffe03f */
[----:B------:R-:W-:Y:S02]  /*b490*/  SEL R14, RZ, 0x1, P1 ;  /* 0x00000001ff0e7807 */ /* 0x000fe40000800000 */
[----:B------:R-:W-:Y:S01]  /*b4a0*/  UMOV UR8, UR14 ;  /* 0x0000000e00087c82 */ /* 0x000fe20008000000 */
[----:B------:R-:W-:Y:S02]  /*b4b0*/  SEL R6, R6, RZ, P1 ;  /* 0x000000ff06067207 */ /* 0x000fe40000800000 */
[----:B------:R-:W-:Y:S01]  /*b4c0*/  LOP3.LUT R5, R5, R14, RZ, 0x3c, !PT ;  /* 0x0000000e05057212 */ /* 0x000fe200078e3cff */
[----:B------:R0:W-:Y:S02]  /*b4d0*/  UTMALDG.3D [UR8], [UR4], desc[UR6] ;  /* 0x00000608040075b4 */ /* 0x0001e40008011000 */
[----:B0-----:R-:W-:Y:S01]  /*b4e0*/  UMOV UR8, UR15 ;  /* 0x0000000f00087c82 */ /* 0x001fe20008000000 */
[----:B------:R-:W-:-:S02]  /*b4f0*/  UMOV UR11, UR19 ;  /* 0x00000013000b7c82 */ /* 0x000fc40008000000 */
[----:B------:R0:W-:Y:S02]  /*b500*/  UTMALDG.3D [UR8], [UR24], desc[UR6] ;  /* 0x00000608180075b4 */ /* 0x0001e40008011000 */
[----:B0-----:R-:W-:Y:S05]  /*b510*/  @P3 BRA `(.L_x_296) ;  /* 0xfffffffc00483947 */ /* 0x001fea000383ffff */
.L_x_292:
[----:B------:R-:W-:Y:S05]  /*b520*/  BSYNC B1 ;  /* 0x0000000000017941 */ /* 0x000fea0003800000 */
.L_x_291:
[----:B------:R-:W-:Y:S01]  /*b530*/  LOP3.LUT P3, RZ, R13, 0xff, RZ, 0xc0, !PT ;  /* 0x000000ff0dff7812 */ /* 0x000fe2000786c0ff */
[----:B------:R-:W-:Y:S01]  /*b540*/  IMAD.IADD R12, R3, 0x1, R12 ;  /* 0x00000001030c7824 */ /* 0x000fe200078e020c */
[----:B------:R-:W-:Y:S01]  /*b550*/  IADD3 R16, P4, R16, UR20, RZ ;  /* 0x0000001410107c10 */ /* 0x000fe2000ff9e0ff */
[----:B------:R-:W-:Y:S01]  /*b560*/  ULDC.64 UR4, c[0x0][0x650] ;  /* 0x0001940000047ab9 */ /* 0x000fe20000000a00 */
[----:B------:R-:W-:Y:S01]  /*b570*/  BSSY B1, `(.L_x_297) ;  /* 0x000006a000017945 */ /* 0x000fe20003800000 */
[----:B------:R-:W-:Y:S01]  /*b580*/  IMAD.MOV.U32 R9, RZ, RZ, -0x1 ;  /* 0xffffffffff097424 */ /* 0x000fe200078e00ff */
[----:B------:R-:W-:Y:S01]  /*b590*/  ISETP.GT.U32.AND P1, PT, R12, 0x15, PT ;  /* 0x000000150c00780c */ /* 0x000fe20003f24070 */
[----:B------:R-:W-:Y:S01]  /*b5a0*/  IMAD.MOV.U32 R8, RZ, RZ, -0x1 ;  /* 0xffffffffff087424 */ /* 0x000fe200078e00ff */
[----:B------:R-:W-:Y:S02]  /*b5b0*/  IADD3.X R17, R17, UR13, RZ, P4, !PT ;  /* 0x0000000d11117c10 */ /* 0x000fe4000a7fe4ff */
[----:B------:R-:W-:-:S02]  /*b5c0*/  ISETP.LT.U32.AND P1, PT, R3, 0x16, P1 ;  /* 0x000000160300780c */ /* 0x000fc40000f21070 */
[----:B------:R-:W-:Y:S01]  /*b5d0*/  PRMT R13, RZ, 0x7610, R13 ;  /* 0x00007610ff0d7816 */ /* 0x000fe2000000000d */
[----:B------:R-:W0:Y:S01]  /*b5e0*/  @P3 S2R R5, SR_CgaCtaId ;  /* 0x0000000000053919 */ /* 0x000e220000008800 */
[----:B------:R-:W-:-:S04]  /*b5f0*/  @P3 MOV R4, 0x400 ;  /* 0x0000040000043802 */ /* 0x000fc80000000f00 */
[----:B0-----:R-:W-:Y:S01]  /*b600*/  @P3 LEA R6, R5, R4, 0x18 ;  /* 0x0000000405063211 */ /* 0x001fe200078ec0ff */
[----:B------:R-:W-:-:S03]  /*b610*/  IMAD.WIDE.U32 R4, R12, -0x45d1745d, RZ ;  /* 0xba2e8ba30c047825 */ /* 0x000fc600078e00ff */
[----:B------:R0:W-:Y:S01]  /*b620*/  @P3 SYNCS.ARRIVE.TRANS64.A1T0 RZ, [R6+URZ+0x178], RZ ;  /* 0x000178ff06ff39a7 */ /* 0x0001e2000810003f */
[----:B------:R-:W-:Y:S02]  /*b630*/  ISETP.GE.U32.AND P3, PT, R3, 0x16, PT ;  /* 0x000000160300780c */ /* 0x000fe40003f66070 */
[----:B------:R-:W-:Y:S02]  /*b640*/  SHF.R.U32.HI R7, RZ, 0x4, R5 ;  /* 0x00000004ff077819 */ /* 0x000fe40000011605 */
[----:B------:R-:W-:Y:S02]  /*b650*/  SEL R5, RZ, 0x1, !P1 ;  /* 0x00000001ff057807 */ /* 0x000fe40004800000 */
[----:B------:R-:W-:Y:S01]  /*b660*/  ISETP.GE.U32.AND P1, PT, R16, UR4, PT ;  /* 0x0000000410007c0c */ /* 0x000fe2000bf26070 */
[----:B------:R-:W-:Y:S01]  /*b670*/  IMAD R12, R7, -0x16, R12 ;  /* 0xffffffea070c7824 */ /* 0x000fe200078e020c */
[----:B------:R-:W-:Y:S02]  /*b680*/  LOP3.LUT R0, R0, R5, RZ, 0x3c, !PT ;  /* 0x0000000500007212 */ /* 0x000fe400078e3cff */
[----:B------:R-:W-:-:S02]  /*b690*/  ISETP.GE.U32.AND.EX P1, PT, R17, UR5, PT, P1 ;  /* 0x0000000511007c0c */ /* 0x000fc4000bf26110 */
[----:B------:R-:W-:Y:S02]  /*b6a0*/  PRMT R4, RZ, 0x7610, R4 ;  /* 0x00007610ff047816 */ /* 0x000fe40000000004 */
[----:B------:R-:W-:Y:S01]  /*b6b0*/  @P3 LOP3.LUT R0, R0, 0x1, R7, 0x78, !PT ;  /* 0x0000000100003812 */ /* 0x000fe200078e7807 */
[----:B------:R-:W-:-:S08]  /*b6c0*/  IMAD.MOV.U32 R7, RZ, RZ, -0x1 ;  /* 0xffffffffff077424 */ /* 0x000fd000078e00ff */
[----:B0-----:R-:W-:Y:S05]  /*b6d0*/  @P1 BRA `(.L_x_298) ;  /* 0x00000004004c1947 */ /* 0x001fea0003800000 */
[----:B------:R-:W-:Y:S01]  /*b6e0*/  ULDC.64 UR4, c[0x0][0x628] ;  /* 0x00018a0000047ab9 */ /* 0x000fe20000000a00 */
[----:B------:R-:W0:Y:S01]  /*b6f0*/  S2R R15, SR_CTAID.X ;  /* 0x00000000000f7919 */ /* 0x000e220000002500 */
[----:B------:R-:W-:Y:S01]  /*b700*/  ISETP.NE.U32.AND P1, PT, RZ, UR4, PT ;  /* 0x00000004ff007c0c */ /* 0x000fe2000bf25070 */
[----:B------:R-:W-:Y:S01]  /*b710*/  ULDC UR7, c[0x0][0x630] ;  /* 0x00018c0000077ab9 */ /* 0x000fe20000000800 */
[----:B------:R-:W-:Y:S01]  /*b720*/  IMAD.MOV.U32 R4, RZ, RZ, R16 ;  /* 0x000000ffff047224 */ /* 0x000fe200078e0010 */
[----:B------:R-:W1:Y:S01]  /*b730*/  S2R R14, SR_CTAID.Y ;  /* 0x00000000000e7919 */ /* 0x000e620000002600 */
[----:B------:R-:W-:Y:S01]  /*b740*/  ISETP.NE.AND.EX P1, PT, RZ, UR5, PT, P1 ;  /* 0x00000005ff007c0c */ /* 0x000fe2000bf25310 */
[----:B------:R-:W-:-:S12]  /*b750*/  IMAD.MOV.U32 R5, RZ, RZ, R17 ;  /* 0x000000ffff057224 */ /* 0x000fd800078e0011 */
[----:B------:R-:W-:Y:S05]  /*b760*/  @!P1 BRA `(.L_x_299) ;  /* 0x0000000000289947 */ /* 0x000fea0003800000 */
[----:B------:R-:W-:Y:S02]  /*b770*/  ULDC UR6, c[0x0][0x634] ;  /* 0x00018d0000067ab9 */ /* 0x000fe40000000800 */
[----:B------:R-:W-:-:S05]  /*b780*/  IADD3 R9, P1, R16, UR6, RZ ;  /* 0x0000000610097c10 */ /* 0x000fca000ff3e0ff */
[----:B------:R-:W-:-:S04]  /*b790*/  IMAD.X R21, RZ, RZ, R17, P1 ;  /* 0x000000ffff157224 */ /* 0x000fc800008e0611 */
[----:B------:R-:W-:-:S04]  /*b7a0*/  IMAD.WIDE.U32 R6, R21, UR4, RZ ;  /* 0x0000000415067c25 */ /* 0x000fc8000f8e00ff */
[----:B------:R-:W-:-:S04]  /*b7b0*/  IMAD.WIDE.U32 R6, P1, R9, UR5, R6 ;  /* 0x0000000509067c25 */ /* 0x000fc8000f820006 */
[----:B------:R-:W-:-:S04]  /*b7c0*/  IMAD.WIDE.U32 R8, R9, UR4, RZ ;  /* 0x0000000409087c25 */ /* 0x000fc8000f8e00ff */
[----:B------:R-:W-:Y:S01]  /*b7d0*/  IMAD.X R5, RZ, RZ, RZ, P1 ;  /* 0x000000ffff057224 */ /* 0x000fe200008e06ff */
[----:B------:R-:W-:Y:S01]  /*b7e0*/  IADD3 RZ, P1, R9, R6, RZ ;  /* 0x0000000609ff7210 */ /* 0x000fe20007f3e0ff */
[----:B------:R-:W-:-:S04]  /*b7f0*/  IMAD.MOV.U32 R4, RZ, RZ, R7 ;  /* 0x000000ffff047224 */ /* 0x000fc800078e0007 */
[----:B------:R-:W-:-:S08]  /*b800*/  IMAD.WIDE.U32.X R4, R21, UR5, R4, P1 ;  /* 0x0000000515047c25 */ /* 0x000fd000088e0404 */
.L_x_299:
[--C-:B------:R-:W-:Y:S01]  /*b810*/  SHF.R.U64 R8, R4, UR7, R5.reuse ;  /* 0x0000000704087c19 */ /* 0x100fe20008001205 */
[----:B------:R-:W-:Y:S01]  /*b820*/  ULDC.64 UR4, c[0x0][0x620] ;  /* 0x0001880000047ab9 */ /* 0x000fe20000000a00 */
[----:B------:R-:W-:Y:S01]  /*b830*/  SHF.R.U32.HI R4, RZ, UR7, R5 ;  /* 0x00000007ff047c19 */ /* 0x000fe20008011605 */
[----:B------:R-:W2:Y:S01]  /*b840*/  LDC R24, c[0x0][0x144] ;  /* 0x00005100ff187b82 */ /* 0x000ea20000000800 */
[----:B------:R-:W-:Y:S01]  /*b850*/  IADD3 R7, P1, RZ, -R8, RZ ;  /* 0x80000008ff077210 */ /* 0x000fe20007f3e0ff */
[----:B------:R-:W-:Y:S01]  /*b860*/  ULDC.64 UR8, c[0x0][0x640] ;  /* 0x0001900000087ab9 */ /* 0x000fe20000000a00 */
[----:B0-----:R-:W-:Y:S01]  /*b870*/  I2FP.F32.U32 R9, R15 ;  /* 0x0000000f00097245 */ /* 0x001fe20000201000 */
[----:B------:R-:W-:Y:S02]  /*b880*/  ULDC UR6, c[0x0][0x608] ;  /* 0x0001820000067ab9 */ /* 0x000fe40000000800 */
[----:B------:R-:W-:Y:S01]  /*b890*/  IMAD.X R4, RZ, RZ, ~R4, P1 ;  /* 0x000000ffff047224 */ /* 0x000fe200008e0e04 */
[----:B------:R-:W-:Y:S01]  /*b8a0*/  ISETP.NE.U32.AND P1, PT, RZ, UR8, PT ;  /* 0x00000008ff007c0c */ /* 0x000fe2000bf25070 */
[----:B------:R-:W0:Y:S02]  /*b8b0*/  LDC R21, c[0x0][0x148] ;  /* 0x00005200ff157b82 */ /* 0x000e240000000800 */
[----:B------:R-:W-:Y:S01]  /*b8c0*/  IMAD R6, R4, UR4, RZ ;  /* 0x0000000404067c24 */ /* 0x000fe2000f8e02ff */
[----:B------:R-:W-:Y:S01]  /*b8d0*/  ISETP.NE.AND.EX P1, PT, RZ, UR9, PT, P1 ;  /* 0x00000009ff007c0c */ /* 0x000fe2000bf25310 */
[----:B------:R-:W-:Y:S01]  /*b8e0*/  IMAD.WIDE.U32 R4, R7, UR4, R16 ;  /* 0x0000000407047c25 */ /* 0x000fe2000f8e0010 */
[----:B------:R-:W-:-:S03]  /*b8f0*/  ULDC UR4, c[0x0][0x150] ;  /* 0x0000540000047ab9 */ /* 0x000fc60000000800 */
[----:B------:R-:W-:Y:S02]  /*b900*/  IMAD R7, R7, UR5, R6 ;  /* 0x0000000507077c24 */ /* 0x000fe4000f8e0206 */
[----:B------:R-:W-:Y:S01]  /*b910*/  FMUL R6, R9, UR4 ;  /* 0x0000000409067c20 */ /* 0x000fe20008400000 */
[----:B------:R-:W-:Y:S01]  /*b920*/  ULDC UR4, c[0x0][0x618] ;  /* 0x0001860000047ab9 */ /* 0x000fe20000000800 */
[----:B------:R-:W-:Y:S01]  /*b930*/  ULDC UR5, c[0x0][0x154] ;  /* 0x0000550000057ab9 */ /* 0x000fe20000000800 */
[----:B------:R-:W-:-:S03]  /*b940*/  IMAD.IADD R5, R5, 0x1, R7 ;  /* 0x0000000105057824 */ /* 0x000fc600078e0207 */
[----:B------:R-:W3:Y:S02]  /*b950*/  F2I.U32.TRUNC.NTZ R6, R6 ;  /* 0x0000000600067305 */ /* 0x000ee4000020f000 */
[----:B------:R-:W-:Y:S02]  /*b960*/  SHF.R.U64 R9, R4, UR4, R5 ;  /* 0x0000000404097c19 */ /* 0x000fe40008001205 */
[----:B-1----:R-:W-:-:S05]  /*b970*/  I2FP.F32.U32 R4, R14 ;  /* 0x0000000e00047245 */ /* 0x002fca0000201000 */
[----:B------:R-:W-:Y:S01]  /*b980*/  FMUL R22, R4, UR5 ;  /* 0x0000000504167c20 */ /* 0x000fe20008400000 */
[----:B------:R-:W-:Y:S01]  /*b990*/  SHF.R.U32.HI R4, RZ, UR4, R5 ;  /* 0x00000004ff047c19 */ /* 0x000fe20008011605 */
[----:B------:R-:W-:-:S03]  /*b9a0*/  ULDC UR4, c[0x0][0x658] ;  /* 0x0001960000047ab9 */ /* 0x000fc60000000800 */
[--C-:B------:R-:W-:Y:S01]  /*b9b0*/  SHF.R.U64 R20, R9, UR6, R4.reuse ;  /* 0x0000000609147c19 */ /* 0x100fe20008001204 */
[----:B------:R-:W1:Y:S01]  /*b9c0*/  F2I.U32.TRUNC.NTZ R22, R22 ;  /* 0x0000001600167305 */ /* 0x000e62000020f000 */
[----:B------:R-:W-:Y:S01]  /*b9d0*/  SHF.R.U32.HI R5, RZ, UR6, R4 ;  /* 0x00000006ff057c19 */ /* 0x000fe20008011604 */
[----:B---3--:R-:W-:-:S03]  /*b9e0*/  IMAD.MOV R6, RZ, RZ, -R6 ;  /* 0x000000ffff067224 */ /* 0x008fc600078e0a06 */
[----:B------:R-:W-:Y:S01]  /*b9f0*/  SHF.R.U64 R18, R20, UR4, R5 ;  /* 0x0000000414127c19 */ /* 0x000fe20008001205 */
[----:B--2---:R-:W-:Y:S01]  /*ba00*/  IMAD R15, R24, R6, R15 ;  /* 0x00000006180f7224 */ /* 0x004fe200078e020f */
[----:B------:R-:W-:-:S03]  /*ba10*/  SHF.R.U32.HI R23, RZ, UR4, R5 ;  /* 0x00000004ff177c19 */ /* 0x000fc60008011605 */
[----:B------:R-:W-:Y:S02]  /*ba20*/  IMAD.MOV.U32 R4, RZ, RZ, R18 ;  /* 0x000000ffff047224 */ /* 0x000fe400078e0012 */
[----:B------:R-:W-:Y:S01]  /*ba30*/  IMAD.MOV.U32 R5, RZ, RZ, R23 ;  /* 0x000000ffff057224 */ /* 0x000fe200078e0017 */
[----:B-1----:R-:W-:Y:S06]  /*ba40*/  @!P1 BRA `(.L_x_300) ;  /* 0x0000000000289947 */ /* 0x002fec0003800000 */
[----:B------:R-:W-:Y:S02]  /*ba50*/  ULDC UR4, c[0x0][0x64c] ;  /* 0x0001930000047ab9 */ /* 0x000fe40000000800 */
[----:B------:R-:W-:-:S04]  /*ba60*/  IADD3 R5, P1, R18, UR4, RZ ;  /* 0x0000000412057c10 */ /* 0x000fc8000ff3e0ff */
[----:B------:R-:W-:-:S05]  /*ba70*/  IADD3.X R23, RZ, R23, RZ, P1, !PT ;  /* 0x00000017ff177210 */ /* 0x000fca0000ffe4ff */
[----:B------:R-:W-:-:S04]  /*ba80*/  IMAD.WIDE.U32 R6, R23, UR8, RZ ;  /* 0x0000000817067c25 */ /* 0x000fc8000f8e00ff */
[----:B------:R-:W-:-:S04]  /*ba90*/  IMAD.WIDE.U32 R6, P1, R5, UR9, R6 ;  /* 0x0000000905067c25 */ /* 0x000fc8000f820006 */
[----:B------:R-:W-:-:S04]  /*baa0*/  IMAD.WIDE.U32 R4, R5, UR8, RZ ;  /* 0x0000000805047c25 */ /* 0x000fc8000f8e00ff */
[----:B------:R-:W-:Y:S01]  /*bab0*/  IMAD.MOV.U32 R4, RZ, RZ, R7 ;  /* 0x000000ffff047224 */ /* 0x000fe200078e0007 */
[----:B------:R-:W-:Y:S01]  /*bac0*/  IADD3 RZ, P3, R5, R6, RZ ;  /* 0x0000000605ff7210 */ /* 0x000fe20007f7e0ff */
[----:B------:R-:W-:-:S04]  /*bad0*/  IMAD.X R5, RZ, RZ, RZ, P1 ;  /* 0x000000ffff057224 */ /* 0x000fc800008e06ff */
[----:B------:R-:W-:-:S08]  /*bae0*/  IMAD.WIDE.U32.X R4, R23, UR9, R4, P3 ;  /* 0x0000000917047c25 */ /* 0x000fd000098e0404 */
.L_x_300:
[----:B------:R-:W-:Y:S01]  /*baf0*/  ISETP.NE.AND P1, PT, R2, 0x1, PT ;  /* 0x000000010200780c */ /* 0x000fe20003f25270 */
[----:B------:R-:W-:Y:S01]  /*bb00*/  ULDC UR4, c[0x0][0x648] ;  /* 0x0001920000047ab9 */ /* 0x000fe20000000800 */
[----:B------:R-:W-:Y:S01]  /*bb10*/  LOP3.LUT R20, R20, UR17, RZ, 0xc0, !PT ;  /* 0x0000001114147c12 */ /* 0x000fe2000f8ec0ff */
[----:B------:R-:W-:Y:S01]  /*bb20*/  IMAD.MOV R22, RZ, RZ, -R22 ;  /* 0x000000ffff167224 */ /* 0x000fe200078e0a16 */
[----:B------:R-:W-:Y:S01]  /*bb30*/  SHF.R.U64 R5, R4, UR4, R5 ;  /* 0x0000000404057c19 */ /* 0x000fe20008001205 */
[----:B------:R-:W-:Y:S01]  /*bb40*/  ULDC UR4, c[0x0][0x638] ;  /* 0x00018e0000047ab9 */ /* 0x000fe20000000800 */
[----:B------:R-:W-:Y:S01]  /*bb50*/  LOP3.LUT R9, R9, UR16, RZ, 0xc0, !PT ;  /* 0x0000001009097c12 */ /* 0x000fe2000f8ec0ff */
[----:B------:R-:W-:Y:S01]  /*bb60*/  ULDC UR5, c[0x0][0x610] ;  /* 0x0001840000057ab9 */ /* 0x000fe20000000800 */
[----:B------:R-:W-:Y:S02]  /*bb70*/  IMAD.MOV.U32 R4, RZ, RZ, 0x1 ;  /* 0x00000001ff047424 */ /* 0x000fe400078e00ff */
[----:B------:R-:W-:-:S02]  /*bb80*/  IMAD.MOV R7, RZ, RZ, -R5 ;  /* 0x000000ffff077224 */ /* 0x000fc400078e0a05 */
[----:B------:R-:W-:Y:S02]  /*bb90*/  IMAD R20, R5, UR18, R20 ;  /* 0x0000001205147c24 */ /* 0x000fe4000f8e0214 */
[----:B0-----:R-:W-:Y:S02]  /*bba0*/  @P1 IMAD R15, R21, R22, R14 ;  /* 0x00000016150f1224 */ /* 0x001fe400078e020e */
[----:B------:R-:W-:Y:S01]  /*bbb0*/  IMAD R18, R7, UR4, R18 ;  /* 0x0000000407127c24 */ /* 0x000fe2000f8e0212 */
[----:B------:R-:W-:Y:S01]  /*bbc0*/  ULDC UR4, c[0x0][0x600] ;  /* 0x0001800000047ab9 */ /* 0x000fe20000000800 */
[----:B------:R-:W-:Y:S02]  /*bbd0*/  IMAD R15, R20, UR5, R15 ;  /* 0x00000005140f7c24 */ /* 0x000fe4000f8e020f */
[----:B------:R-:W-:-:S05]  /*bbe0*/  IMAD R18, R18, UR4, R9 ;  /* 0x0000000412127c24 */ /* 0x000fca000f8e0209 */
[----:B------:R-:W-:Y:S02]  /*bbf0*/  SEL R9, R18, R15, !P1 ;  /* 0x0000000f12097207 */ /* 0x000fe40004800000 */
[----:B------:R-:W-:-:S07]  /*bc00*/  SEL R7, R15, R18, !P1 ;  /* 0x000000120f077207 */ /* 0x000fce0004800000 */
.L_x_298:
[----:B------:R-:W-:Y:S05]  /*bc10*/  BSYNC B1 ;  /* 0x0000000000017941 */ /* 0x000fea0003800000 */
.L_x_297:
[----:B------:R-:W-:-:S13]  /*bc20*/  LOP3.LUT P1, RZ, R4, 0xff, RZ, 0xc0, !PT ;  /* 0x000000ff04ff7812 */ /* 0x000fda000782c0ff */
[----:B------:R-:W-:Y:S05]  /*bc30*/  @P1 BRA `(.L_x_301) ;  /* 0xfffffff4004c1947 */ /* 0x000fea000383ffff */
[----:B------:R-:W-:Y:S05]  /*bc40*/  BSYNC B0 ;  /* 0x0000000000007941 */ /* 0x000fea0003800000 */
.L_x_289:
[----:B------:R-:W-:-:S03]  /*bc50*/  UMOV UR4, 0xffffffff ;  /* 0xffffffff00047882 */ /* 0x000fc60000000000 */
[----:B------:R-:W-:Y:S05]  /*bc60*/  BRA.DIV UR4, `(.L_x_302) ;  /* 0x0000000e04a07947 */ /* 0x000fea000b800000 */
[----:B------:R-:W-:-:S13]  /*bc70*/  ELECT P6, URZ, PT ;  /* 0x00000000003f782f */ /* 0x000fda00038c0000 */
.L_x_334:
[----:B------:R-:W-:Y:S04]  /*bc80*/  BSSY B0, `(.L_x_303) ;  /* 0x00000cd000007945 */ /* 0x000fe80003800000 */
[----:B------:R-:W-:Y:S05]  /*bc90*/  @!P6 BRA `(.L_x_304) ;  /* 0x0000000c002ce947 */ /* 0x000fea0003800000 */
[----:B------:R-:W-:-:S04]  /*bca0*/  LOP3.LUT R19, R19, 0x2, RZ, 0xfc, !PT ;  /* 0x0000000213137812 */ /* 0x000fc800078efcff */
[----:B------:R-:W-:-:S13]  /*bcb0*/  ISETP.NE.AND P0, PT, R19, 0x3, PT ;  /* 0x000000031300780c */ /* 0x000fda0003f05270 */
[----:B------:R-:W-:Y:S05]  /*bcc0*/  @!P0 BRA `(.L_x_305) ;  /* 0x0000000000048947 */ /* 0x000fea0003800000 */
[----:B------:R-:W-:Y:S01]  /*bcd0*/  BPT.TRAP 0x1 ;  /* 0x000000040000795c */ /* 0x000fe20000300000 */
.L_x_305:
[----:B------:R-:W0:Y:S01]  /*bce0*/  S2R R3, SR_CgaCtaId ;  /* 0x0000000000037919 */ /* 0x000e220000008800 */
[----:B------:R-:W-:-:S04]  /*bcf0*/  MOV R2, 0x400 ;  /* 0x0000040000027802 */ /* 0x000fc80000000f00 */
[----:B0-----:R-:W-:Y:S02]  /*bd00*/  LEA R3, R3, R2, 0x18 ;  /* 0x0000000203037211 */ /* 0x001fe400078ec0ff */
[----:B------:R-:W-:-:S03]  /*bd10*/  SHF.L.U32 R2, R0, 0x1f, RZ ;  /* 0x0000001f00027819 */ /* 0x000fc600000006ff */
[----:B------:R-:W-:-:S04]  /*bd20*/  VIADD R3, R3, 0xb0 ;  /* 0x000000b003037836 */ /* 0x000fc80000000000 */
[C---:B------:R-:W-:Y:S02]  /*bd30*/  IMAD R7, R12.reuse, 0x8, R3 ;  /* 0x000000080c077824 */ /* 0x040fe400078e0203 */
[----:B------:R-:W-:Y:S02]  /*bd40*/  VIADD R12, R12, 0x1 ;  /* 0x000000010c0c7836 */ /* 0x000fe40000000000 */
[----:B------:R-:W0:Y:S03]  /*bd50*/  SYNCS.PHASECHK.TRANS64.TRYWAIT P0, [R7+URZ], R2 ;  /* 0x00000002070075a7 */ /* 0x000e26000800017f */
[----:B------:R-:W-:-:S04]  /*bd60*/  ISETP.NE.AND P1, PT, R12, 0x16, PT ;  /* 0x000000160c00780c */ /* 0x000fc80003f25270 */
[----:B------:R-:W-:Y:S02]  /*bd70*/  SEL R5, RZ, 0x1, P1 ;  /* 0x00000001ff057807 */ /* 0x000fe40000800000 */
[----:B------:R-:W-:Y:S02]  /*bd80*/  SEL R12, R12, RZ, P1 ;  /* 0x000000ff0c0c7207 */ /* 0x000fe40000800000 */
[----:B------:R-:W-:-:S03]  /*bd90*/  LOP3.LUT R5, R0, R5, RZ, 0x3c, !PT ;  /* 0x0000000500057212 */ /* 0x000fc600078e3cff */
[----:B------:R-:W-:Y:S01]  /*bda0*/  IMAD R9, R12, 0x8, R3 ;  /* 0x000000080c097824 */ /* 0x000fe200078e0203 */
[----:B------:R-:W-:Y:S01]  /*bdb0*/  SHF.L.U32 R4, R5, 0x1f, RZ ;  /* 0x0000001f05047819 */ /* 0x000fe200000006ff */
[----:B0-----:R-:W-:Y:S06]  /*bdc0*/  @!P0 BRA `(.L_x_306) ;  /* 0x0000000c00688947 */ /* 0x001fec0003800000 */
.L_x_335:
[----:B------:R-:W1:Y:S01]  /*bdd0*/  SYNCS.PHASECHK.TRANS64.TRYWAIT P0, [R9+URZ], R4 ;  /* 0x00000004090075a7 */ /* 0x000e62000800017f */
[----:B------:R-:W-:-:S05]  /*bde0*/  VIADD R0, R12, 0x1 ;  /* 0x000000010c007836 */ /* 0x000fca0000000000 */
[----:B------:R-:W-:-:S04]  /*bdf0*/  ISETP.NE.AND P1, PT, R0, 0x16, PT ;  /* 0x000000160000780c */ /* 0x000fc80003f25270 */
[----:B0-----:R-:W-:Y:S02]  /*be00*/  SEL R2, RZ, 0x1, P1 ;  /* 0x00000001ff027807 */ /* 0x001fe40000800000 */
[----:B------:R-:W-:Y:S02]  /*be10*/  SEL R0, R0, RZ, P1 ;  /* 0x000000ff00007207 */ /* 0x000fe40000800000 */
[----:B------:R-:W-:-:S03]  /*be20*/  LOP3.LUT R7, R5, R2, RZ, 0x3c, !PT ;  /* 0x0000000205077212 */ /* 0x000fc600078e3cff */
[----:B------:R-:W-:Y:S01]  /*be30*/  IMAD R6, R0, 0x8, R3 ;  /* 0x0000000800067824 */ /* 0x000fe200078e0203 */
[----:B------:R-:W-:Y:S01]  /*be40*/  SHF.L.U32 R5, R7, 0x1f, RZ ;  /* 0x0000001f07057819 */ /* 0x000fe200000006ff */
[----:B-1----:R-:W-:Y:S06]  /*be50*/  @!P0 BRA `(.L_x_307) ;  /* 0x0000000c00588947 */ /* 0x002fec0003800000 */
.L_x_336:
[----:B------:R-:W1:Y:S01]  /*be60*/  SYNCS.PHASECHK.TRANS64.TRYWAIT P0, [R6+URZ], R5 ;  /* 0x00000005060075a7 */ /* 0x000e62000800017f */
[----:B------:R-:W-:-:S05]  /*be70*/  VIADD R0, R0, 0x1 ;  /* 0x0000000100007836 */ /* 0x000fca0000000000 */
[----:B------:R-:W-:-:S04]  /*be80*/  ISETP.NE.AND P1, PT, R0, 0x16, PT ;  /* 0x000000160000780c */ /* 0x000fc80003f25270 */
[----:B------:R-:W-:Y:S02]  /*be90*/  SEL R2, RZ, 0x1, P1 ;  /* 0x00000001ff027807 */ /* 0x000fe40000800000 */
[----:B------:R-:W-:Y:S02]  /*bea0*/  SEL R0, R0, RZ, P1 ;  /* 0x000000ff00007207 */ /* 0x000fe40000800000 */
[----:B------:R-:W-:-:S03]  /*beb0*/  LOP3.LUT R7, R7, R2, RZ, 0x3c, !PT ;  /* 0x0000000207077212 */ /* 0x000fc600078e3cff */
[----:B0-----:R-:W-:Y:S01]  /*bec0*/  IMAD R9, R0, 0x8, R3 ;  /* 0x0000000800097824 */ /* 0x001fe200078e0203 */
[----:B------:R-:W-:Y:S01]  /*bed0*/  SHF.L.U32 R4, R7, 0x1f, RZ ;  /* 0x0000001f07047819 */ /* 0x000fe200000006ff */
[----:B-1----:R-:W-:Y:S06]  /*bee0*/  @!P0 BRA `(.L_x_308) ;  /* 0x0000000c00488947 */ /* 0x002fec0003800000 */
.L_x_337:
        /* <DEDUP_REMOVED lines=9> */
.L_x_338:
        /* <DEDUP_REMOVED lines=9> */
.L_x_339:
[----:B------:R-:W1:Y:S01]  /*c010*/  SYNCS.PHASECHK.TRANS64.TRYWAIT P0, [R9+URZ], R4 ;  /* 0x00000004090075a7 */ /* 0x000e62000800017f */
[----:B------:R-:W-:-:S04]  /*c020*/  IADD3 R0, R0, 0x1, RZ ;  /* 0x0000000100007810 */ /* 0x000fc80007ffe0ff */
[----:B------:R-:W-:-:S04]  /*c030*/  ISETP.NE.AND P1, PT, R0, 0x16, PT ;  /* 0x000000160000780c */ /* 0x000fc80003f25270 */
[----:B------:R-:W-:Y:S02]  /*c040*/  SEL R2, RZ, 0x1, P1 ;  /* 0x00000001ff027807 */ /* 0x000fe40000800000 */
[----:B------:R-:W-:Y:S02]  /*c050*/  SEL R0, R0, RZ, P1 ;  /* 0x000000ff00007207 */ /* 0x000fe40000800000 */
[----:B------:R-:W-:-:S03]  /*c060*/  LOP3.LUT R7, R7, R2, RZ, 0x3c, !PT ;  /* 0x0000000207077212 */ /* 0x000fc600078e3cff */
[----:B0-----:R-:W-:Y:S01]  /*c070*/  IMAD R6, R0, 0x8, R3 ;  /* 0x0000000800067824 */ /* 0x001fe200078e0203 */
[----:B------:R-:W-:Y:S01]  /*c080*/  SHF.L.U32 R5, R7, 0x1f, RZ ;  /* 0x0000001f07057819 */ /* 0x000fe200000006ff */
[----:B-1----:R-:W-:Y:S06]  /*c090*/  @!P0 BRA `(.L_x_311) ;  /* 0x0000000c00188947 */ /* 0x002fec0003800000 */
.L_x_340:
        /* <DEDUP_REMOVED lines=9> */
.L_x_341:
        /* <DEDUP_REMOVED lines=9> */
.L_x_342:
        /* <DEDUP_REMOVED lines=9> */
.L_x_343:
        /* <DEDUP_REMOVED lines=9> */
.L_x_344:
        /* <DEDUP_REMOVED lines=9> */
.L_x_345:
        /* <DEDUP_REMOVED lines=9> */
.L_x_346:
        /* <DEDUP_REMOVED lines=9> */
.L_x_347:
        /* <DEDUP_REMOVED lines=9> */
.L_x_348:
        /* <DEDUP_REMOVED lines=9> */
.L_x_349:
        /* <DEDUP_REMOVED lines=9> */
.L_x_350:
        /* <DEDUP_REMOVED lines=9> */
.L_x_351:
        /* <DEDUP_REMOVED lines=9> */
.L_x_352:
        /* <DEDUP_REMOVED lines=9> */
.L_x_353:
        /* <DEDUP_REMOVED lines=9> */
.L_x_354:
[----:B------:R-:W1:Y:S01]  /*c880*/  SYNCS.PHASECHK.TRANS64.TRYWAIT P0, [R6+URZ], R5 ;  /* 0x00000005060075a7 */ /* 0x000e62000800017f */
[----:B------:R-:W-:-:S05]  /*c890*/  VIADD R0, R0, 0x1 ;  /* 0x0000000100007836 */ /* 0x000fca0000000000 */
[----:B------:R-:W-:-:S04]  /*c8a0*/  ISETP.NE.AND P1, PT, R0, 0x16, PT ;  /* 0x000000160000780c */ /* 0x000fc80003f25270 */
[----:B------:R-:W-:Y:S02]  /*c8b0*/  SEL R2, RZ, 0x1, P1 ;  /* 0x00000001ff027807 */ /* 0x000fe40000800000 */
[----:B------:R-:W-:Y:S02]  /*c8c0*/  SEL R0, R0, RZ, P1 ;  /* 0x000000ff00007207 */ /* 0x000fe40000800000 */
[----:B------:R-:W-:Y:S01]  /*c8d0*/  LOP3.LUT R2, R7, R2, RZ, 0x3c, !PT ;  /* 0x0000000207027212 */ /* 0x000fe200078e3cff */
[----:B-1----:R-:W-:Y:S06]  /*c8e0*/  @!P0 BRA `(.L_x_326) ;  /* 0x0000000800308947 */ /* 0x002fec0003800000 */
.L_x_355:
[----:B------:R-:W-:Y:S01]  /*c8f0*/  IMAD R3, R0, 0x8, R3 ;  /* 0x0000000800037824 */ /* 0x000fe200078e0203 */
[----:B------:R-:W-:-:S07]  /*c900*/  SHF.L.U32 R0, R2, 0x1f, RZ ;  /* 0x0000001f02007819 */ /* 0x000fce00000006ff */
.L_x_327:
[----:B--2---:R2:W3:Y:S02]  /*c910*/  SYNCS.PHASECHK.TRANS64.TRYWAIT P0, [R3+URZ], R0 ;  /* 0x00000000030075a7 */ /* 0x0044e4000800017f */
[----:B---3--:R-:W-:Y:S05]  /*c920*/  @!P0 NANOSLEEP.SYNCS 0x989680 ;  /* 0x009896800000895d */ /* 0x008fea0003900000 */
[----:B------:R-:W3:Y:S02]  /*c930*/  @!P0 SYNCS.PHASECHK.TRANS64 P0, [R3+URZ], R0 ;  /* 0x00000000030085a7 */ /* 0x000ee4000800007f */
[----:B---3--:R-:W-:Y:S05]  /*c940*/  @!P0 BRA `(.L_x_327) ;  /* 0xfffffffc00f08947 */ /* 0x008fea000383ffff */
.L_x_304:
[----:B------:R-:W-:Y:S05]  /*c950*/  BSYNC B0 ;  /* 0x0000000000007941 */ /* 0x000fea0003800000 */
.L_x_303:
[----:B------:R-:W-:Y:S05]  /*c960*/  EXIT ;  /* 0x000000000000794d */ /* 0x000fea0003800000 */
.L_x_18:
[----:B---3--:R3:W4:Y:S02]  /*c970*/  SYNCS.PHASECHK.TRANS64.TRYWAIT P1, [R3+URZ], R0 ;  /* 0x00000000030075a7 */ /* 0x008724000802017f */
[----:B----4-:R-:W-:Y:S05]  /*c980*/  @!P1 NANOSLEEP.SYNCS 0x989680 ;  /* 0x009896800000995d */ /* 0x010fea0003900000 */
[----:B------:R-:W4:Y:S02]  /*c990*/  @!P1 SYNCS.PHASECHK.TRANS64 P1, [R3+URZ], R0 ;  /* 0x00000000030095a7 */ /* 0x000f24000802007f */
[----:B----4-:R-:W-:Y:S05]  /*c9a0*/  @!P1 BRA `(.L_x_18) ;  /* 0xfffffffc00f09947 */ /* 0x010fea000383ffff */
[----:B------:R-:W-:Y:S05]  /*c9b0*/  BRA `(.L_x_17) ;  /* 0xffffff4800b07947 */ /* 0x000fea000383ffff */
.L_x_23:
[----:B-1----:R-:W-:-:S04]  /*c9c0*/  IMAD.U32 R5, RZ, RZ, UR4 ;  /* 0x00000004ff057e24 */ /* 0x002fc8000f8e00ff */
[----:B------:R1:W2:Y:S03]  /*c9d0*/  SYNCS.PHASECHK.TRANS64.TRYWAIT P1, [R5+URZ], R4 ;  /* 0x00000004050075a7 */ /* 0x0002a6000802017f */
[----:B--2---:R-:W-:Y:S05]  /*c9e0*/  @!P1 NANOSLEEP.SYNCS 0x989680 ;  /* 0x009896800000995d */ /* 0x004fea0003900000 */
[----:B------:R-:W2:Y:S02]  /*c9f0*/  @!P1 SYNCS.PHASECHK.TRANS64 P1, [R5+URZ], R4 ;  /* 0x00000004050095a7 */ /* 0x000ea4000802007f */
[----:B--2---:R-:W-:Y:S05]  /*ca00*/  @!P1 BRA `(.L_x_23) ;  /* 0xfffffffc00ec9947 */ /* 0x004fea000383ffff */
[----:B------:R-:W-:Y:S05]  /*ca10*/  BRA `(.L_x_22) ;  /* 0xffffff4c00407947 */ /* 0x000fea000383ffff */
.L_x_290:
[----:B------:R-:W-:Y:S01]  /*ca20*/  BSSY B1, `(.L_x_328) ;  /* 0x0000006000017945 */ /* 0x000fe20003800000 */
[----:B------:R-:W-:-:S07]  /*ca30*/  IMAD.MOV.U32 R15, RZ, RZ, -0x1 ;  /* 0xffffffffff0f7424 */ /* 0x000fce00078e00ff */
[----:B------:R-:W-:Y:S05]  /*ca40*/  WARPSYNC.COLLECTIVE R15, `(.L_x_329) ;  /* 0x000000000f0c7348 */ /* 0x000fea0003c00000 */
[----:B------:R-:W-:Y:S02]  /*ca50*/  ELECT P6, UR62, PT ;  /* 0x00000000003e782f */ /* 0x000fe400038c0000 */
[----:B------:R-:W-:Y:S01]  /*ca60*/  MOV R14, UR62 ;  /* 0x0000003e000e7c02 */ /* 0x000fe20008000f00 */
[----:B------:R-:W-:Y:S10]  /*ca70*/  ENDCOLLECTIVE ;  /* 0x000000000000791b */ /* 0x000ff40003800000 */
.L_x_329:
[----:B------:R-:W-:Y:S05]  /*ca80*/  BSYNC B1 ;  /* 0x0000000000017941 */ /* 0x000fea0003800000 */
.L_x_328:
[----:B------:R-:W-:Y:S05]  /*ca90*/  BRA `(.L_x_330) ;  /* 0xffffffe400c07947 */ /* 0x000fea000383ffff */
.L_x_293:
[----:B0-----:R0:W1:Y:S02]  /*caa0*/  SYNCS.PHASECHK.TRANS64.TRYWAIT P1, [R14+URZ+0xb0], R7 ;  /* 0x0000b0070e0075a7 */ /* 0x001064000802017f */
[----:B-1----:R-:W-:Y:S05]  /*cab0*/  @!P1 NANOSLEEP.SYNCS 0x989680 ;  /* 0x009896800000995d */ /* 0x002fea0003900000 */
[----:B------:R-:W1:Y:S02]  /*cac0*/  @!P1 SYNCS.PHASECHK.TRANS64 P1, [R14+URZ+0xb0], R7 ;  /* 0x0000b0070e0095a7 */ /* 0x000e64000802007f */
[----:B-1----:R-:W-:Y:S05]  /*cad0*/  @!P1 BRA `(.L_x_293) ;  /* 0xfffffffc00f09947 */ /* 0x002fea000383ffff */
[----:B------:R-:W-:Y:S05]  /*cae0*/  BRA `(.L_x_331) ;  /* 0xffffffe400f47947 */ /* 0x000fea000383ffff */
.L_x_302:
[----:B------:R-:W-:Y:S01]  /*caf0*/  BSSY B0, `(.L_x_332) ;  /* 0x0000006000007945 */ /* 0x000fe20003800000 */
[----:B------:R-:W-:-:S07]  /*cb00*/  IMAD.MOV.U32 R15, RZ, RZ, -0x1 ;  /* 0xffffffffff0f7424 */ /* 0x000fce00078e00ff */
[----:B------:R-:W-:Y:S05]  /*cb10*/  WARPSYNC.COLLECTIVE R15, `(.L_x_333) ;  /* 0x000000000f0c7348 */ /* 0x000fea0003c00000 */
[----:B------:R-:W-:Y:S02]  /*cb20*/  ELECT P6, UR62, PT ;  /* 0x00000000003e782f */ /* 0x000fe400038c0000 */
[----:B------:R-:W-:Y:S01]  /*cb30*/  MOV R14, UR62 ;  /* 0x0000003e000e7c02 */ /* 0x000fe20008000f00 */
[----:B------:R-:W-:Y:S10]  /*cb40*/  ENDCOLLECTIVE ;  /* 0x000000000000791b */ /* 0x000ff40003800000 */
.L_x_333:
[----:B------:R-:W-:Y:S05]  /*cb50*/  BSYNC B0 ;  /* 0x0000000000007941 */ /* 0x000fea0003800000 */
.L_x_332:
[----:B------:R-:W-:Y:S05]  /*cb60*/  BRA `(.L_x_334) ;  /* 0xfffffff000447947 */ /* 0x000fea000383ffff */
.L_x_306:
[----:B0-----:R0:W1:Y:S02]  /*cb70*/  SYNCS.PHASECHK.TRANS64.TRYWAIT P0, [R7+URZ], R2 ;  /* 0x00000002070075a7 */ /* 0x001064000800017f */
[----:B-1----:R-:W-:Y:S05]  /*cb80*/  @!P0 NANOSLEEP.SYNCS 0x989680 ;  /* 0x009896800000895d */ /* 0x002fea0003900000 */
[----:B------:R-:W1:Y:S02]  /*cb90*/  @!P0 SYNCS.PHASECHK.TRANS64 P0, [R7+URZ], R2 ;  /* 0x00000002070085a7 */ /* 0x000e64000800007f */
[----:B-1----:R-:W-:Y:S05]  /*cba0*/  @!P0 BRA `(.L_x_306) ;  /* 0xfffffffc00f08947 */ /* 0x002fea000383ffff */
[----:B------:R-:W-:Y:S05]  /*cbb0*/  BRA `(.L_x_335) ;  /* 0xfffffff000847947 */ /* 0x000fea000383ffff */
.L_x_307:
[----:B0-----:R0:W1:Y:S02]  /*cbc0*/  SYNCS.PHASECHK.TRANS64.TRYWAIT P0, [R9+URZ], R4 ;  /* 0x00000004090075a7 */ /* 0x001064000800017f */
[----:B-1----:R-:W-:Y:S05]  /*cbd0*/  @!P0 NANOSLEEP.SYNCS 0x989680 ;  /* 0x009896800000895d */ /* 0x002fea0003900000 */
[----:B------:R-:W1:Y:S02]  /*cbe0*/  @!P0 SYNCS.PHASECHK.TRANS64 P0, [R9+URZ], R4 ;  /* 0x00000004090085a7 */ /* 0x000e64000800007f */
[----:B-1----:R-:W-:Y:S05]  /*cbf0*/  @!P0 BRA `(.L_x_307) ;  /* 0xfffffffc00f08947 */ /* 0x002fea000383ffff */
[----:B------:R-:W-:Y:S05]  /*cc00*/  BRA `(.L_x_336) ;  /* 0xfffffff000947947 */ /* 0x000fea000383ffff */
.L_x_308:
[----:B0-----:R0:W1:Y:S02]  /*cc10*/  SYNCS.PHASECHK.TRANS64.TRYWAIT P0, [R6+URZ], R5 ;  /* 0x00000005060075a7 */ /* 0x001064000800017f */
[----:B-1----:R-:W-:Y:S05]  /*cc20*/  @!P0 NANOSLEEP.SYNCS 0x989680 ;  /* 0x009896800000895d */ /* 0x002fea0003900000 */
[----:B------:R-:W1:Y:S02]  /*cc30*/  @!P0 SYNCS.PHASECHK.TRANS64 P0, [R6+URZ], R5 ;  /* 0x00000005060085a7 */ /* 0x000e64000800007f */
[----:B-1----:R-:W-:Y:S05]  /*cc40*/  @!P0 BRA `(.L_x_308) ;  /* 0xfffffffc00f08947 */ /* 0x002fea000383ffff */
[----:B------:R-:W-:Y:S05]  /*cc50*/  BRA `(.L_x_337) ;  /* 0xfffffff000a47947 */ /* 0x000fea000383ffff */
.L_x_309:
[----:B0-----:R0:W1:Y:S02]  /*cc60*/  SYNCS.PHASECHK.TRANS64.TRYWAIT P0, [R9+URZ], R4 ;  /* 0x00000004090075a7 */ /* 0x001064000800017f */
[----:B-1----:R-:W-:Y:S05]  /*cc70*/  @!P0 NANOSLEEP.SYNCS 0x989680 ;  /* 0x009896800000895d */ /* 0x002fea0003900000 */
[----:B------:R-:W1:Y:S02]  /*cc80*/  @!P0 SYNCS.PHASECHK.TRANS64 P0, [R9+URZ], R4 ;  /* 0x00000004090085a7 */ /* 0x000e64000800007f */
[----:B-1----:R-:W-:Y:S05]  /*cc90*/  @!P0 BRA `(.L_x_309) ;  /* 0xfffffffc00f08947 */ /* 0x002fea000383ffff */
[----:B------:R-:W-:Y:S05]  /*cca0*/  BRA `(.L_x_338) ;  /* 0xfffffff000b47947 */ /* 0x000fea000383ffff */
.L_x_310:
[----:B0-----:R0:W1:Y:S02]  /*ccb0*/  SYNCS.PHASECHK.TRANS64.TRYWAIT P0, [R6+URZ], R5 ;  /* 0x00000005060075a7 */ /* 0x001064000800017f */
[----:B-1----:R-:W-:Y:S05]  /*ccc0*/  @!P0 NANOSLEEP.SYNCS 0x989680 ;  /* 0x009896800000895d */ /* 0x002fea0003900000 */
[----:B------:R-:W1:Y:S02]  /*ccd0*/  @!P0 SYNCS.PHASECHK.TRANS64 P0, [R6+URZ], R5 ;  /* 0x00000005060085a7 */ /* 0x000e64000800007f */
[----:B-1----:R-:W-:Y:S05]  /*cce0*/  @!P0 BRA `(.L_x_310) ;  /* 0xfffffffc00f08947 */ /* 0x002fea000383ffff */
[----:B------:R-:W-:Y:S05]  /*ccf0*/  BRA `(.L_x_339) ;  /* 0xfffffff000c47947 */ /* 0x000fea000383ffff */
.L_x_311:
[----:B0-----:R0:W1:Y:S02]  /*cd00*/  SYNCS.PHASECHK.TRANS64.TRYWAIT P0, [R9+URZ], R4 ;  /* 0x00000004090075a7 */ /* 0x001064000800017f */
[----:B-1----:R-:W-:Y:S05]  /*cd10*/  @!P0 NANOSLEEP.SYNCS 0x989680 ;  /* 0x009896800000895d */ /* 0x002fea0003900000 */
[----:B------:R-:W1:Y:S02]  /*cd20*/  @!P0 SYNCS.PHASECHK.TRANS64 P0, [R9+URZ], R4 ;  /* 0x00000004090085a7 */ /* 0x000e64000800007f */
[----:B-1----:R-:W-:Y:S05]  /*cd30*/  @!P0 BRA `(.L_x_311) ;  /* 0xfffffffc00f08947 */ /* 0x002fea000383ffff */
[----:B------:R-:W-:Y:S05]  /*cd40*/  BRA `(.L_x_340) ;  /* 0xfffffff000d47947 */ /* 0x000fea000383ffff */
.L_x_312:
[----:B0-----:R0:W1:Y:S02]  /*cd50*/  SYNCS.PHASECHK.TRANS64.TRYWAIT P0, [R6+URZ], R5 ;  /* 0x00000005060075a7 */ /* 0x001064000800017f */
[----:B-1----:R-:W-:Y:S05]  /*cd60*/  @!P0 NANOSLEEP.SYNCS 0x989680 ;  /* 0x009896800000895d */ /* 0x002fea0003900000 */
[----:B------:R-:W1:Y:S02]  /*cd70*/  @!P0 SYNCS.PHASECHK.TRANS64 P0, [R6+URZ], R5 ;  /* 0x00000005060085a7 */ /* 0x000e64000800007f */
[----:B-1----:R-:W-:Y:S05]  /*cd80*/  @!P0 BRA `(.L_x_312) ;  /* 0xfffffffc00f08947 */ /* 0x002fea000383ffff */
[----:B------:R-:W-:Y:S05]  /*cd90*/  BRA `(.L_x_341) ;  /* 0xfffffff000e47947 */ /* 0x000fea000383ffff */
.L_x_313:
[----:B0-----:R0:W1:Y:S02]  /*cda0*/  SYNCS.PHASECHK.TRANS64.TRYWAIT P0, [R9+URZ], R4 ;  /* 0x00000004090075a7 */ /* 0x001064000800017f */
[----:B-1----:R-:W-:Y:S05]  /*cdb0*/  @!P0 NANOSLEEP.SYNCS 0x989680 ;  /* 0x009896800000895d */ /* 0x002fea0003900000 */
[----:B------:R-:W1:Y:S02]  /*cdc0*/  @!P0 SYNCS.PHASECHK.TRANS64 P0, [R9+URZ], R4 ;  /* 0x00000004090085a7 */ /* 0x000e64000800007f */
[----:B-1----:R-:W-:Y:S05]  /*cdd0*/  @!P0 BRA `(.L_x_313) ;  /* 0xfffffffc00f08947 */ /* 0x002fea000383ffff */
[----:B------:R-:W-:Y:S05]  /*cde0*/  BRA `(.L_x_342) ;  /* 0xfffffff000f47947 */ /* 0x000fea000383ffff */
.L_x_314:
[----:B0-----:R0:W1:Y:S02]  /*cdf0*/  SYNCS.PHASECHK.TRANS64.TRYWAIT P0, [R6+URZ], R5 ;  /* 0x00000005060075a7 */ /* 0x001064000800017f */
[----:B-1----:R-:W-:Y:S05]  /*ce00*/  @!P0 NANOSLEEP.SYNCS 0x989680 ;  /* 0x009896800000895d */ /* 0x002fea0003900000 */
[----:B------:R-:W1:Y:S02]  /*ce10*/  @!P0 SYNCS.PHASECHK.TRANS64 P0, [R6+URZ], R5 ;  /* 0x00000005060085a7 */ /* 0x000e64000800007f */
[----:B-1----:R-:W-:Y:S05]  /*ce20*/  @!P0 BRA `(.L_x_314) ;  /* 0xfffffffc00f08947 */ /* 0x002fea000383ffff */
[----:B------:R-:W-:Y:S05]  /*ce30*/  BRA `(.L_x_343) ;  /* 0xfffffff400047947 */ /* 0x000fea000383ffff */
.L_x_315:
[----:B0-----:R0:W1:Y:S02]  /*ce40*/  SYNCS.PHASECHK.TRANS64.TRYWAIT P0, [R9+URZ], R4 ;  /* 0x00000004090075a7 */ /* 0x001064000800017f */
[----:B-1----:R-:W-:Y:S05]  /*ce50*/  @!P0 NANOSLEEP.SYNCS 0x989680 ;  /* 0x009896800000895d */ /* 0x002fea0003900000 */
[----:B------:R-:W1:Y:S02]  /*ce60*/  @!P0 SYNCS.PHASECHK.TRANS64 P0, [R9+URZ], R4 ;  /* 0x00000004090085a7 */ /* 0x000e64000800007f */
[----:B-1----:R-:W-:Y:S05]  /*ce70*/  @!P0 BRA `(.L_x_315) ;  /* 0xfffffffc00f08947 */ /* 0x002fea000383ffff */
[----:B------:R-:W-:Y:S05]  /*ce80*/  BRA `(.L_x_344) ;  /* 0xfffffff400147947 */ /* 0x000fea000383ffff */
.L_x_316:
[----:B0-----:R0:W1:Y:S02]  /*ce90*/  SYNCS.PHASECHK.TRANS64.TRYWAIT P0, [R6+URZ], R5 ;  /* 0x00000005060075a7 */ /* 0x001064000800017f */
[----:B-1----:R-:W-:Y:S05]  /*cea0*/  @!P0 NANOSLEEP.SYNCS 0x989680 ;  /* 0x009896800000895d */ /* 0x002fea0003900000 */
[----:B------:R-:W1:Y:S02]  /*ceb0*/  @!P0 SYNCS.PHASECHK.TRANS64 P0, [R6+URZ], R5 ;  /* 0x00000005060085a7 */ /* 0x000e64000800007f */
[----:B-1----:R-:W-:Y:S05]  /*cec0*/  @!P0 BRA `(.L_x_316) ;  /* 0xfffffffc00f08947 */ /* 0x002fea000383ffff */
[----:B------:R-:W-:Y:S05]  /*ced0*/  BRA `(.L_x_345) ;  /* 0xfffffff400247947 */ /* 0x000fea000383ffff */
.L_x_317:
[----:B0-----:R0:W1:Y:S02]  /*cee0*/  SYNCS.PHASECHK.TRANS64.TRYWAIT P0, [R9+URZ], R4 ;  /* 0x00000004090075a7 */ /* 0x001064000800017f */
[----:B-1----:R-:W-:Y:S05]  /*cef0*/  @!P0 NANOSLEEP.SYNCS 0x989680 ;  /* 0x009896800000895d */ /* 0x002fea0003900000 */
[----:B------:R-:W1:Y:S02]  /*cf00*/  @!P0 SYNCS.PHASECHK.TRANS64 P0, [R9+URZ], R4 ;  /* 0x00000004090085a7 */ /* 0x000e64000800007f */
[----:B-1----:R-:W-:Y:S05]  /*cf10*/  @!P0 BRA `(.L_x_317) ;  /* 0xfffffffc00f08947 */ /* 0x002fea000383ffff */
[----:B------:R-:W-:Y:S05]  /*cf20*/  BRA `(.L_x_346) ;  /* 0xfffffff400347947 */ /* 0x000fea000383ffff */
.L_x_318:
[----:B0-----:R0:W1:Y:S02]  /*cf30*/  SYNCS.PHASECHK.TRANS64.TRYWAIT P0, [R6+URZ], R5 ;  /* 0x00000005060075a7 */ /* 0x001064000800017f */
[----:B-1----:R-:W-:Y:S05]  /*cf40*/  @!P0 NANOSLEEP.SYNCS 0x989680 ;  /* 0x009896800000895d */ /* 0x002fea0003900000 */
[----:B------:R-:W1:Y:S02]  /*cf50*/  @!P0 SYNCS.PHASECHK.TRANS64 P0, [R6+URZ], R5 ;  /* 0x00000005060085a7 */ /* 0x000e64000800007f */
[----:B-1----:R-:W-:Y:S05]  /*cf60*/  @!P0 BRA `(.L_x_318) ;  /* 0xfffffffc00f08947 */ /* 0x002fea000383ffff */
[----:B------:R-:W-:Y:S05]  /*cf70*/  BRA `(.L_x_347) ;  /* 0xfffffff400447947 */ /* 0x000fea000383ffff */
.L_x_319:
[----:B0-----:R0:W1:Y:S02]  /*cf80*/  SYNCS.PHASECHK.TRANS64.TRYWAIT P0, [R9+URZ], R4 ;  /* 0x00000004090075a7 */ /* 0x001064000800017f */
[----:B-1----:R-:W-:Y:S05]  /*cf90*/  @!P0 NANOSLEEP.SYNCS 0x989680 ;  /* 0x009896800000895d */ /* 0x002fea0003900000 */
[----:B------:R-:W1:Y:S02]  /*cfa0*/  @!P0 SYNCS.PHASECHK.TRANS64 P0, [R9+URZ], R4 ;  /* 0x00000004090085a7 */ /* 0x000e64000800007f */
[----:B-1----:R-:W-:Y:S05]  /*cfb0*/  @!P0 BRA `(.L_x_319) ;  /* 0xfffffffc00f08947 */ /* 0x002fea000383ffff */
[----:B------:R-:W-:Y:S05]  /*cfc0*/  BRA `(.L_x_348) ;  /* 0xfffffff400547947 */ /* 0x000fea000383ffff */
.L_x_320:
[----:B0-----:R0:W1:Y:S02]  /*cfd0*/  SYNCS.PHASECHK.TRANS64.TRYWAIT P0, [R6+URZ], R5 ;  /* 0x00000005060075a7 */ /* 0x001064000800017f */
[----:B-1----:R-:W-:Y:S05]  /*cfe0*/  @!P0 NANOSLEEP.SYNCS 0x989680 ;  /* 0x009896800000895d */ /* 0x002fea0003900000 */
[----:B------:R-:W1:Y:S02]  /*cff0*/  @!P0 SYNCS.PHASECHK.TRANS64 P0, [R6+URZ], R5 ;  /* 0x00000005060085a7 */ /* 0x000e64000800007f */
[----:B-1----:R-:W-:Y:S05]  /*d000*/  @!P0 BRA `(.L_x_320) ;  /* 0xfffffffc00f08947 */ /* 0x002fea000383ffff */
[----:B------:R-:W-:Y:S05]  /*d010*/  BRA `(.L_x_349) ;  /* 0xfffffff400647947 */ /* 0x000fea000383ffff */
.L_x_321:
[----:B0-----:R0:W1:Y:S02]  /*d020*/  SYNCS.PHASECHK.TRANS64.TRYWAIT P0, [R9+URZ], R4 ;  /* 0x00000004090075a7 */ /* 0x001064000800017f */
[----:B-1----:R-:W-:Y:S05]  /*d030*/  @!P0 NANOSLEEP.SYNCS 0x989680 ;  /* 0x009896800000895d */ /* 0x002fea0003900000 */
[----:B------:R-:W1:Y:S02]  /*d040*/  @!P0 SYNCS.PHASECHK.TRANS64 P0, [R9+URZ], R4 ;  /* 0x00000004090085a7 */ /* 0x000e64000800007f */
[----:B-1----:R-:W-:Y:S05]  /*d050*/  @!P0 BRA `(.L_x_321) ;  /* 0xfffffffc00f08947 */ /* 0x002fea000383ffff */
[----:B------:R-:W-:Y:S05]  /*d060*/  BRA `(.L_x_350) ;  /* 0xfffffff400747947 */ /* 0x000fea000383ffff */
.L_x_322:
[----:B0-----:R0:W1:Y:S02]  /*d070*/  SYNCS.PHASECHK.TRANS64.TRYWAIT P0, [R6+URZ], R5 ;  /* 0x00000005060075a7 */ /* 0x001064000800017f */
[----:B-1----:R-:W-:Y:S05]  /*d080*/  @!P0 NANOSLEEP.SYNCS 0x989680 ;  /* 0x009896800000895d */ /* 0x002fea0003900000 */
[----:B------:R-:W1:Y:S02]  /*d090*/  @!P0 SYNCS.PHASECHK.TRANS64 P0, [R6+URZ], R5 ;  /* 0x00000005060085a7 */ /* 0x000e64000800007f */
[----:B-1----:R-:W-:Y:S05]  /*d0a0*/  @!P0 BRA `(.L_x_322) ;  /* 0xfffffffc00f08947 */ /* 0x002fea000383ffff */
[----:B------:R-:W-:Y:S05]  /*d0b0*/  BRA `(.L_x_351) ;  /* 0xfffffff400847947 */ /* 0x000fea000383ffff */
.L_x_323:
[----:B0-----:R0:W1:Y:S02]  /*d0c0*/  SYNCS.PHASECHK.TRANS64.TRYWAIT P0, [R9+URZ], R4 ;  /* 0x00000004090075a7 */ /* 0x001064000800017f */
[----:B-1----:R-:W-:Y:S05]  /*d0d0*/  @!P0 NANOSLEEP.SYNCS 0x989680 ;  /* 0x009896800000895d */ /* 0x002fea0003900000 */
[----:B------:R-:W1:Y:S02]  /*d0e0*/  @!P0 SYNCS.PHASECHK.TRANS64 P0, [R9+URZ], R4 ;  /* 0x00000004090085a7 */ /* 0x000e64000800007f */
[----:B-1----:R-:W-:Y:S05]  /*d0f0*/  @!P0 BRA `(.L_x_323) ;  /* 0xfffffffc00f08947 */ /* 0x002fea000383ffff */
[----:B------:R-:W-:Y:S05]  /*d100*/  BRA `(.L_x_352) ;  /* 0xfffffff400947947 */ /* 0x000fea000383ffff */
.L_x_324:
[----:B0-----:R0:W1:Y:S02]  /*d110*/  SYNCS.PHASECHK.TRANS64.TRYWAIT P0, [R6+URZ], R5 ;  /* 0x00000005060075a7 */ /* 0x001064000800017f */
[----:B-1----:R-:W-:Y:S05]  /*d120*/  @!P0 NANOSLEEP.SYNCS 0x989680 ;  /* 0x009896800000895d */ /* 0x002fea0003900000 */
[----:B------:R-:W1:Y:S02]  /*d130*/  @!P0 SYNCS.PHASECHK.TRANS64 P0, [R6+URZ], R5 ;  /* 0x00000005060085a7 */ /* 0x000e64000800007f */
[----:B-1----:R-:W-:Y:S05]  /*d140*/  @!P0 BRA `(.L_x_324) ;  /* 0xfffffffc00f08947 */ /* 0x002fea000383ffff */
[----:B------:R-:W-:Y:S05]  /*d150*/  BRA `(.L_x_353) ;  /* 0xfffffff400a47947 */ /* 0x000fea000383ffff */
.L_x_325:
[----:B0-----:R0:W1:Y:S02]  /*d160*/  SYNCS.PHASECHK.TRANS64.TRYWAIT P0, [R9+URZ], R4 ;  /* 0x00000004090075a7 */ /* 0x001064000800017f */
[----:B-1----:R-:W-:Y:S05]  /*d170*/  @!P0 NANOSLEEP.SYNCS 0x989680 ;  /* 0x009896800000895d */ /* 0x002fea0003900000 */
[----:B------:R-:W1:Y:S02]  /*d180*/  @!P0 SYNCS.PHASECHK.TRANS64 P0, [R9+URZ], R4 ;  /* 0x00000004090085a7 */ /* 0x000e64000800007f */
[----:B-1----:R-:W-:Y:S05]  /*d190*/  @!P0 BRA `(.L_x_325) ;  /* 0xfffffffc00f08947 */ /* 0x002fea000383ffff */
[----:B------:R-:W-:Y:S05]  /*d1a0*/  BRA `(.L_x_354) ;  /* 0xfffffff400b47947 */ /* 0x000fea000383ffff */
.L_x_326:
[----:B-1----:R1:W2:Y:S02]  /*d1b0*/  SYNCS.PHASECHK.TRANS64.TRYWAIT P0, [R6+URZ], R5 ;  /* 0x00000005060075a7 */ /* 0x0022a4000800017f */
[----:B--2---:R-:W-:Y:S05]  /*d1c0*/  @!P0 NANOSLEEP.SYNCS 0x989680 ;  /* 0x009896800000895d */ /* 0x004fea0003900000 */
[----:B------:R-:W2:Y:S02]  /*d1d0*/  @!P0 SYNCS.PHASECHK.TRANS64 P0, [R6+URZ], R5 ;  /* 0x00000005060085a7 */ /* 0x000ea4000800007f */
[----:B--2---:R-:W-:Y:S05]  /*d1e0*/  @!P0 BRA `(.L_x_326) ;  /* 0xfffffffc00f08947 */ /* 0x004fea000383ffff */
[----:B------:R-:W-:Y:S05]  /*d1f0*/  BRA `(.L_x_355) ;  /* 0xfffffff400bc7947 */ /* 0x000fea000383ffff */
.L_x_356:
[----:B------:R-:W-:-:S00]  /*d200*/  BRA `(.L_x_356) ;  /* 0xfffffffc00fc7947 */ /* 0x000fc0000383ffff */
[----:B------:R-:W-:-:S00]  /*d210*/  NOP ;  /* 0x0000000000007918 */ /* 0x000fc00000000000 */
        /* <DEDUP_REMOVED lines=14> */
.L_x_357:


//--------------------- .nv.global.init           --------------------------
	.section	.nv.global.init,"aw",@progbits
.nv.global.init:
	.type		$str$22,@object
	.size		$str$22,($str$23 - $str$22)
$str$22:
        /*0000*/ 	.byte	0x6b, 0x5f, 0x74, 0x69, 0x6c, 0x65, 0x5f, 0x63, 0x6f, 0x75, 0x6e, 0x74, 0x20, 0x3e, 0x3d, 0x20
        /*0010*/ 	.byte	0x31, 0x00
	.type		$str$23,@object
	.size		$str$23,(__unnamed_1 - $str$23)
$str$23:
        /*0012*/ 	.byte	0x2f, 0x74, 0x6d, 0x70, 0x2f, 0x63, 0x75, 0x74, 0x6c, 0x61, 0x73, 0x73, 0x5f, 0x73, 0x77, 0x65
        /*0022*/ 	.byte	0x65, 0x70, 0x5f, 0x73, 0x72, 0x63, 0x2f, 0x69, 0x6e, 0x63, 0x6c, 0x75, 0x64, 0x65, 0x2f, 0x63
        /*0032*/ 	.byte	0x75, 0x74, 0x6c, 0x61, 0x73, 0x73, 0x2f, 0x67, 0x65, 0x6d, 0x6d, 0x2f, 0x63, 0x6f, 0x6c, 0x6c
        /*0042*/ 	.byte	0x65, 0x63, 0x74, 0x69, 0x76, 0x65, 0x2f, 0x73, 0x6d, 0x39, 0x30, 0x5f, 0x6d, 0x6d, 0x61, 0x5f
        /*0052*/ 	.byte	0x74, 0x6d, 0x61, 0x5f, 0x67, 0x6d, 0x6d, 0x61, 0x5f, 0x73, 0x73, 0x5f, 0x77, 0x61, 0x72, 0x70
        /*0062*/ 	.byte	0x73, 0x70, 0x65, 0x63, 0x69, 0x61, 0x6c, 0x69, 0x7a, 0x65, 0x64, 0x2e, 0x68, 0x70, 0x70, 0x00
	.type		__unnamed_1,@object
	.size		__unnamed_1,(.L_0 - __unnamed_1)
__unnamed_1:
        /*0072*/ 	.byte	0x76, 0x6f, 0x69, 0x64, 0x20, 0x63, 0x75, 0x74, 0x6c, 0x61, 0x73, 0x73, 0x3a, 0x3a, 0x67, 0x65
        /* <DEDUP_REMOVED lines=180> */
        /*0bc2*/ 	.byte	0x65, 0x6e, 0x74, 0x69, 0x74, 0x79, 0x5d, 0x00
.L_0:


//--------------------- .nv.shared._ZN7cutlass13device_kernelINS_4gemm6kernel13GemmUniversalIN4cute5tupleIJiiiiEEENS1_10collective13CollectiveMmaINS1_34MainloopSm90TmaGmmaWarpSpecializedILi22ENS5_IJNS4_1CILi1EEESB_SB_EEENS1_35KernelTmaWarpSpecializedCooperativeEEENS5_IJNSA_ILi192EEENSA_ILi128EEENSA_ILi16EEEEEENS_10bfloat16_tENS5_IJlSB_lEEESJ_SK_NS4_8TiledMMAINS4_8MMA_AtomIJNS4_4SM904GMMA28MMA_64x128x16_F32BF16BF16_SSILNSO_5MajorE0ELSQ_0ELNSO_7ScaleInE1ELSR_1EEEEEENS4_6LayoutINS5_IJNSA_ILi2EEESB_SB_EEENS5_IJSB_NSA_ILi0EEESX_EEEEENS5_IJNS4_10UnderscoreES10_S10_EEEEENS4_13SM90_TMA_LOADENS4_14ComposedLayoutINS4_7SwizzleILi1ELi4ELi3EEENS4_18smem_ptr_flag_bitsILi16EEENSU_INS5_IJNSA_ILi8EEESH_EEENS5_IJSH_SB_EEEEEEEvNS4_8identityES13_S1D_vS1E_EENS_8epilogue10collective6detail29Sm90TmaWarpSpecializedAdapterINS1H_15DefaultEpilogueISJ_SK_SK_NS1G_6thread17LinearCombinationISJ_Li1EffLNS1L_9ScaleType4KindE0ELNS_15FloatRoundStyleE2ESJ_EENS1_15EpilogueDefaultEEEEEvvEEEEvNT_6ParamsE --------------------------
	.section	.nv.shared._ZN7cutlass13device_kernelINS_4gemm6kernel13GemmUniversalIN4cute5tupleIJiiiiEEENS1_10collective13CollectiveMmaINS1_34MainloopSm90TmaGmmaWarpSpecializedILi22ENS5_IJNS4_1CILi1EEESB_SB_EEENS1_35KernelTmaWarpSpecializedCooperativeEEENS5_IJNSA_ILi192EEENSA_ILi128EEENSA_ILi16EEEEEENS_10bfloat16_tENS5_IJlSB_lEEESJ_SK_NS4_8TiledMMAINS4_8MMA_AtomIJNS4_4SM904GMMA28MMA_64x128x16_F32BF16BF16_SSILNSO_5MajorE0ELSQ_0ELNSO_7ScaleInE1ELSR_1EEEEEENS4_6LayoutINS5_IJNSA_ILi2EEESB_SB_EEENS5_IJSB_NSA_ILi0EEESX_EEEEENS5_IJNS4_10UnderscoreES10_S10_EEEEENS4_13SM90_TMA_LOADENS4_14ComposedLayoutINS4_7SwizzleILi1ELi4ELi3EEENS4_18smem_ptr_flag_bitsILi16EEENSU_INS5_IJNSA_ILi8EEESH_EEENS5_IJSH_SB_EEEEEEEvNS4_8identityES13_S1D_vS1E_EENS_8epilogue10collective6detail29Sm90TmaWarpSpecializedAdapterINS1H_15DefaultEpilogueISJ_SK_SK_NS1G_6thread17LinearCombinationISJ_Li1EffLNS1L_9ScaleType4KindE0ELNS_15FloatRoundStyleE2ESJ_EENS1_15EpilogueDefaultEEEEEvvEEEEvNT_6ParamsE,"aw",@nobits
	.sectionflags	@""
	.align	16
	.zero		1024


//--------------------- .nv.shared.reserved.0     --------------------------
	.section	.nv.shared.reserved.0,"aw",@nobits
	.weak		__nv_reservedSMEM_offset_0_alias
	.size		__nv_reservedSMEM_offset_0_alias, 0, 0
	.other		__nv_reservedSMEM_offset_0_alias,@"STO_CUDA_RESERVED_SHARED STV_DEFAULT"
__nv_reservedSMEM_offset_0_alias:
	.zero		0


//--------------------- .nv.global                --------------------------
	.section	.nv.global,"aw",@nobits
.nv.global:
	.type		_ZN39_INTERNAL_e95a0a7f_4_k_cu_8239e865_73574cute1_E,@object
	.size		_ZN39_INTERNAL_e95a0a7f_4_k_cu_8239e865_73574cute1_E,(_ZN39_INTERNAL_e95a0a7f_4_k_cu_8239e865_73574cuda3std3__45__cpo6cbeginE - _ZN39_INTERNAL_e95a0a7f_4_k_cu_8239e865_73574cute1_E)
_ZN39_INTERNAL_e95a0a7f_4_k_cu_8239e865_73574cute1_E:
	.zero		1
	.type		_ZN39_INTERNAL_e95a0a7f_4_k_cu_8239e865_73574cuda3std3__45__cpo6cbeginE,@object
	.size		_ZN39_INTERNAL_e95a0a7f_4_k_cu_8239e865_73574cuda3std3__45__cpo6cbeginE,(_ZN39_INTERNAL_e95a0a7f_4_k_cu_8239e865_73574cuda3std3__48in_placeE - _ZN39_INTERNAL_e95a0a7f_4_k_cu_8239e865_73574cuda3std3__45__cpo6cbeginE)
_ZN39_INTERNAL_e95a0a7f_4_k_cu_8239e865_73574cuda3std3__45__cpo6cbeginE:
	.zero		1
	.type		_ZN39_INTERNAL_e95a0a7f_4_k_cu_8239e865_73574cuda3std3__48in_placeE,@object
	.size		_ZN39_INTERNAL_e95a0a7f_4_k_cu_8239e865_73574cuda3std3__48in_placeE,(_ZN39_INTERNAL_e95a0a7f_4_k_cu_8239e865_73574cuda3std6ranges3__45__cpo9iter_moveE - _ZN39_INTERNAL_e95a0a7f_4_k_cu_8239e865_73574cuda3std3__48in_placeE)
_ZN39_INTERNAL_e95a0a7f_4_k_cu_8239e865_73574cuda3std3__48in_placeE:
	.zero		1
	.type		_ZN39_INTERNAL_e95a0a7f_4_k_cu_8239e865_73574cuda3std6ranges3__45__cpo9iter_moveE,@object
	.size		_ZN39_INTERNAL_e95a0a7f_4_k_cu_8239e865_73574cuda3std6ranges3__45__cpo9iter_moveE,(_ZN39_INTERNAL_e95a0a7f_4_k_cu_8239e865_73574cuda3std3__45__cpo5beginE - _ZN39_INTERNAL_e95a0a7f_4_k_cu_8239e865_73574cuda3std6ranges3__45__cpo9iter_moveE)
_ZN39_INTERNAL_e95a0a7f_4_k_cu_8239e865_73574cuda3std6ranges3__45__cpo9iter_moveE:
	.zero		1
	.type		_ZN39_INTERNAL_e95a0a7f_4_k_cu_8239e865_73574cuda3std3__45__cpo5beginE,@object
	.size		_ZN39_INTERNAL_e95a0a7f_4_k_cu_8239e865_73574cuda3std3__45__cpo5beginE,(_ZN39_INTERNAL_e95a0a7f_4_k_cu_8239e865_73574cuda3std3__441_GLOBAL__N__e95a0a7f_4_k_cu_8239e865_73576ignoreE - _ZN39_INTERNAL_e95a0a7f_4_k_cu_8239e865_73574cuda3std3__45__cpo5beginE)
_ZN39_INTERNAL_e95a0a7f_4_k_cu_8239e865_73574cuda3std3__45__cpo5beginE:
	.zero		1
	.type		_ZN39_INTERNAL_e95a0a7f_4_k_cu_8239e865_73574cuda3std3__441_GLOBAL__N__e95a0a7f_4_k_cu_8239e865_73576ignoreE,@object
	.size		_ZN39_INTERNAL_e95a0a7f_4_k_cu_8239e865_73574cuda3std3__441_GLOBAL__N__e95a0a7f_4_k_cu_8239e865_73576ignoreE,(_ZN39_INTERNAL_e95a0a7f_4_k_cu_8239e865_73574cute7productE - _ZN39_INTERNAL_e95a0a7f_4_k_cu_8239e865_73574cuda3std3__441_GLOBAL__N__e95a0a7f_4_k_cu_8239e865_73576ignoreE)
_ZN39_INTERNAL_e95a0a7f_4_k_cu_8239e865_73574cuda3std3__441_GLOBAL__N__e95a0a7f_4_k_cu_8239e865_73576ignoreE:
	.zero		1
	.type		_ZN39_INTERNAL_e95a0a7f_4_k_cu_8239e865_73574cute7productE,@object
	.size		_ZN39_INTERNAL_e95a0a7f_4_k_cu_8239e865_73574cute7productE,(_ZN39_INTERNAL_e95a0a7f_4_k_cu_8239e865_73574cuda3std3__45__cpo3endE - _ZN39_INTERNAL_e95a0a7f_4_k_cu_8239e865_73574cute7productE)
_ZN39_INTERNAL_e95a0a7f_4_k_cu_8239e865_73574cute7productE:
	.zero		1
	.type		_ZN39_INTERNAL_e95a0a7f_4_k_cu_8239e865_73574cuda3std3__45__cpo3endE,@object
	.size		_ZN39_INTERNAL_e95a0a7f_4_k_cu_8239e865_73574cuda3std3__45__cpo3endE,(_ZN39_INTERNAL_e95a0a7f_4_k_cu_8239e865_73574cuda3std3__419piecewise_constructE - _ZN39_INTERNAL_e95a0a7f_4_k_cu_8239e865_73574cuda3std3__45__cpo3endE)
_ZN39_INTERNAL_e95a0a7f_4_k_cu_8239e865_73574cuda3std3__45__cpo3endE:
	.zero		1
	.type		_ZN39_INTERNAL_e95a0a7f_4_k_cu_8239e865_73574cuda3std3__419piecewise_constructE,@object
	.size		_ZN39_INTERNAL_e95a0a7f_4_k_cu_8239e865_73574cuda3std3__419piecewise_constructE,(_ZN39_INTERNAL_e95a0a7f_4_k_cu_8239e865_73574cuda3std3__45__cpo4cendE - _ZN39_INTERNAL_e95a0a7f_4_k_cu_8239e865_73574cuda3std3__419piecewise_constructE)
_ZN39_INTERNAL_e95a0a7f_4_k_cu_8239e865_73574cuda3std3__419piecewise_constructE:
	.zero		1
	.type		_ZN39_INTERNAL_e95a0a7f_4_k_cu_8239e865_73574cuda3std3__45__cpo4cendE,@object
	.size		_ZN39_INTERNAL_e95a0a7f_4_k_cu_8239e865_73574cuda3std3__45__cpo4cendE,(_ZN39_INTERNAL_e95a0a7f_4_k_cu_8239e865_73574cuda3std6ranges3__45__cpo4swapE - _ZN39_INTERNAL_e95a0a7f_4_k_cu_8239e865_73574cuda3std3__45__cpo4cendE)
_ZN39_INTERNAL_e95a0a7f_4_k_cu_8239e865_73574cuda3std3__45__cpo4cendE:
	.zero		1
	.type		_ZN39_INTERNAL_e95a0a7f_4_k_cu_8239e865_73574cuda3std6ranges3__45__cpo4swapE,@object
	.size		_ZN39_INTERNAL_e95a0a7f_4_k_cu_8239e865_73574cuda3std6ranges3__45__cpo4swapE,(.L_8 - _ZN39_INTERNAL_e95a0a7f_4_k_cu_8239e865_73574cuda3std6ranges3__45__cpo4swapE)
_ZN39_INTERNAL_e95a0a7f_4_k_cu_8239e865_73574cuda3std6ranges3__45__cpo4swapE:
	.zero		1
.L_8:


//--------------------- .nv.constant0._ZN7cutlass13device_kernelINS_4gemm6kernel13GemmUniversalIN4cute5tupleIJiiiiEEENS1_10collective13CollectiveMmaINS1_34MainloopSm90TmaGmmaWarpSpecializedILi22ENS5_IJNS4_1CILi1EEESB_SB_EEENS1_35KernelTmaWarpSpecializedCooperativeEEENS5_IJNSA_ILi192EEENSA_ILi128EEENSA_ILi16EEEEEENS_10bfloat16_tENS5_IJlSB_lEEESJ_SK_NS4_8TiledMMAINS4_8MMA_AtomIJNS4_4SM904GMMA28MMA_64x128x16_F32BF16BF16_SSILNSO_5MajorE0ELSQ_0ELNSO_7ScaleInE1ELSR_1EEEEEENS4_6LayoutINS5_IJNSA_ILi2EEESB_SB_EEENS5_IJSB_NSA_ILi0EEESX_EEEEENS5_IJNS4_10UnderscoreES10_S10_EEEEENS4_13SM90_TMA_LOADENS4_14ComposedLayoutINS4_7SwizzleILi1ELi4ELi3EEENS4_18smem_ptr_flag_bitsILi16EEENSU_INS5_IJNSA_ILi8EEESH_EEENS5_IJSH_SB_EEEEEEEvNS4_8identityES13_S1D_vS1E_EENS_8epilogue10collective6detail29Sm90TmaWarpSpecializedAdapterINS1H_15DefaultEpilogueISJ_SK_SK_NS1G_6thread17LinearCombinationISJ_Li1EffLNS1L_9ScaleType4KindE0ELNS_15FloatRoundStyleE2ESJ_EENS1_15EpilogueDefaultEEEEEvvEEEEvNT_6ParamsE --------------------------
	.section	.nv.constant0._ZN7cutlass13device_kernelINS_4gemm6kernel13GemmUniversalIN4cute5tupleIJiiiiEEENS1_10collective13CollectiveMmaINS1_34MainloopSm90TmaGmmaWarpSpecializedILi22ENS5_IJNS4_1CILi1EEESB_SB_EEENS1_35KernelTmaWarpSpecializedCooperativeEEENS5_IJNSA_ILi192EEENSA_ILi128EEENSA_ILi16EEEEEENS_10bfloat16_tENS5_IJlSB_lEEESJ_SK_NS4_8TiledMMAINS4_8MMA_AtomIJNS4_4SM904GMMA28MMA_64x128x16_F32BF16BF16_SSILNSO_5MajorE0ELSQ_0ELNSO_7ScaleInE1ELSR_1EEEEEENS4_6LayoutINS5_IJNSA_ILi2EEESB_SB_EEENS5_IJSB_NSA_ILi0EEESX_EEEEENS5_IJNS4_10UnderscoreES10_S10_EEEEENS4_13SM90_TMA_LOADENS4_14ComposedLayoutINS4_7SwizzleILi1ELi4ELi3EEENS4_18smem_ptr_flag_bitsILi16EEENSU_INS5_IJNSA_ILi8EEESH_EEENS5_IJSH_SB_EEEEEEEvNS4_8identityES13_S1D_vS1E_EENS_8epilogue10collective6detail29Sm90TmaWarpSpecializedAdapterINS1H_15DefaultEpilogueISJ_SK_SK_NS1G_6thread17LinearCombinationISJ_Li1EffLNS1L_9ScaleType4KindE0ELNS_15FloatRoundStyleE2ESJ_EENS1_15EpilogueDefaultEEEEEvvEEEEvNT_6ParamsE,"a",@progbits
	.sectionflags	@""
	.align	4
.nv.constant0._ZN7cutlass13device_kernelINS_4gemm6kernel13GemmUniversalIN4cute5tupleIJiiiiEEENS1_10collective13CollectiveMmaINS1_34MainloopSm90TmaGmmaWarpSpecializedILi22ENS5_IJNS4_1CILi1EEESB_SB_EEENS1_35KernelTmaWarpSpecializedCooperativeEEENS5_IJNSA_ILi192EEENSA_ILi128EEENSA_ILi16EEEEEENS_10bfloat16_tENS5_IJlSB_lEEESJ_SK_NS4_8TiledMMAINS4_8MMA_AtomIJNS4_4SM904GMMA28MMA_64x128x16_F32BF16BF16_SSILNSO_5MajorE0ELSQ_0ELNSO_7ScaleInE1ELSR_1EEEEEENS4_6LayoutINS5_IJNSA_ILi2EEESB_SB_EEENS5_IJSB_NSA_ILi0EEESX_EEEEENS5_IJNS4_10UnderscoreES10_S10_EEEEENS4_13SM90_TMA_LOADENS4_14ComposedLayoutINS4_7SwizzleILi1ELi4ELi3EEENS4_18smem_ptr_flag_bitsILi16EEENSU_INS5_IJNSA_ILi8EEESH_EEENS5_IJSH_SB_EEEEEEEvNS4_8identityES13_S1D_vS1E_EENS_8epilogue10collective6detail29Sm90TmaWarpSpecializedAdapterINS1H_15DefaultEpilogueISJ_SK_SK_NS1G_6thread17LinearCombinationISJ_Li1EffLNS1L_9ScaleType4KindE0ELNS_15FloatRoundStyleE2ESJ_EENS1_15EpilogueDefaultEEEEEvvEEEEvNT_6ParamsE:
	.zero		1664


//--------------------- SYMBOLS --------------------------

	.type		.nv.reservedSmem.offset0,@object
	.size		.nv.reservedSmem.offset0,0x4
	.type		__assertfail,@function
